//
// Generated by NVIDIA NVVM Compiler
//
// Compiler Build ID: CL-36424714
// Cuda compilation tools, release 13.0, V13.0.88
// Based on NVVM 20.0.0
//

.version 9.0
.target sm_100
.address_size 64

	// .globl	_Z20gemm10_8x8_warp_tileiiifPfS_fS_
// _ZZ20gemm10_8x8_warp_tileiiifPfS_fS_E6a_tile has been demoted
// _ZZ20gemm10_8x8_warp_tileiiifPfS_fS_E6b_tile has been demoted

.visible .entry _Z20gemm10_8x8_warp_tileiiifPfS_fS_(
	.param .u32 _Z20gemm10_8x8_warp_tileiiifPfS_fS__param_0,
	.param .u32 _Z20gemm10_8x8_warp_tileiiifPfS_fS__param_1,
	.param .u32 _Z20gemm10_8x8_warp_tileiiifPfS_fS__param_2,
	.param .f32 _Z20gemm10_8x8_warp_tileiiifPfS_fS__param_3,
	.param .u64 .ptr .align 1 _Z20gemm10_8x8_warp_tileiiifPfS_fS__param_4,
	.param .u64 .ptr .align 1 _Z20gemm10_8x8_warp_tileiiifPfS_fS__param_5,
	.param .f32 _Z20gemm10_8x8_warp_tileiiifPfS_fS__param_6,
	.param .u64 .ptr .align 1 _Z20gemm10_8x8_warp_tileiiifPfS_fS__param_7
)
.maxntid 256
{
	.reg .pred 	%p<3>;
	.reg .b32 	%r<61>;
	.reg .b32 	%f<1103>;
	.reg .b64 	%rd<36>;
	// demoted variable
	.shared .align 4 .b8 _ZZ20gemm10_8x8_warp_tileiiifPfS_fS_E6a_tile[4096];
	// demoted variable
	.shared .align 4 .b8 _ZZ20gemm10_8x8_warp_tileiiifPfS_fS_E6b_tile[4096];
	ld.param.u32 	%r14, [_Z20gemm10_8x8_warp_tileiiifPfS_fS__param_2];
	ld.param.u64 	%rd8, [_Z20gemm10_8x8_warp_tileiiifPfS_fS__param_4];
	ld.param.u64 	%rd9, [_Z20gemm10_8x8_warp_tileiiifPfS_fS__param_5];
	mov.u32 	%r1, %tid.x;
	mov.u32 	%r15, %ctaid.x;
	mov.u32 	%r16, %ctaid.y;
	and.b32  	%r17, %r1, 96;
	shr.u32 	%r2, %r1, 1;
	shl.b32 	%r18, %r1, 3;
	and.b32  	%r19, %r18, 24;
	or.b32  	%r3, %r19, %r17;
	and.b32  	%r20, %r2, 64;
	shl.b32 	%r21, %r1, 1;
	and.b32  	%r22, %r21, 56;
	or.b32  	%r4, %r22, %r20;
	shl.b32 	%r5, %r15, 7;
	shl.b32 	%r6, %r16, 7;
	setp.lt.s32 	%p1, %r14, 1;
	mov.f32 	%f1039, 0f00000000;
	mov.f32 	%f1040, %f1039;
	mov.f32 	%f1041, %f1039;
	mov.f32 	%f1042, %f1039;
	mov.f32 	%f1043, %f1039;
	mov.f32 	%f1044, %f1039;
	mov.f32 	%f1045, %f1039;
	mov.f32 	%f1046, %f1039;
	mov.f32 	%f1047, %f1039;
	mov.f32 	%f1048, %f1039;
	mov.f32 	%f1049, %f1039;
	mov.f32 	%f1050, %f1039;
	mov.f32 	%f1051, %f1039;
	mov.f32 	%f1052, %f1039;
	mov.f32 	%f1053, %f1039;
	mov.f32 	%f1054, %f1039;
	mov.f32 	%f1055, %f1039;
	mov.f32 	%f1056, %f1039;
	mov.f32 	%f1057, %f1039;
	mov.f32 	%f1058, %f1039;
	mov.f32 	%f1059, %f1039;
	mov.f32 	%f1060, %f1039;
	mov.f32 	%f1061, %f1039;
	mov.f32 	%f1062, %f1039;
	mov.f32 	%f1063, %f1039;
	mov.f32 	%f1064, %f1039;
	mov.f32 	%f1065, %f1039;
	mov.f32 	%f1066, %f1039;
	mov.f32 	%f1067, %f1039;
	mov.f32 	%f1068, %f1039;
	mov.f32 	%f1069, %f1039;
	mov.f32 	%f1070, %f1039;
	mov.f32 	%f1071, %f1039;
	mov.f32 	%f1072, %f1039;
	mov.f32 	%f1073, %f1039;
	mov.f32 	%f1074, %f1039;
	mov.f32 	%f1075, %f1039;
	mov.f32 	%f1076, %f1039;
	mov.f32 	%f1077, %f1039;
	mov.f32 	%f1078, %f1039;
	mov.f32 	%f1079, %f1039;
	mov.f32 	%f1080, %f1039;
	mov.f32 	%f1081, %f1039;
	mov.f32 	%f1082, %f1039;
	mov.f32 	%f1083, %f1039;
	mov.f32 	%f1084, %f1039;
	mov.f32 	%f1085, %f1039;
	mov.f32 	%f1086, %f1039;
	mov.f32 	%f1087, %f1039;
	mov.f32 	%f1088, %f1039;
	mov.f32 	%f1089, %f1039;
	mov.f32 	%f1090, %f1039;
	mov.f32 	%f1091, %f1039;
	mov.f32 	%f1092, %f1039;
	mov.f32 	%f1093, %f1039;
	mov.f32 	%f1094, %f1039;
	mov.f32 	%f1095, %f1039;
	mov.f32 	%f1096, %f1039;
	mov.f32 	%f1097, %f1039;
	mov.f32 	%f1098, %f1039;
	mov.f32 	%f1099, %f1039;
	mov.f32 	%f1100, %f1039;
	mov.f32 	%f1101, %f1039;
	mov.f32 	%f1102, %f1039;
	@%p1 bra 	$L__BB0_3;
	ld.param.u32 	%r58, [_Z20gemm10_8x8_warp_tileiiifPfS_fS__param_0];
	mul.lo.s32 	%r24, %r14, %r6;
	shl.b32 	%r25, %r58, 3;
	shl.b32 	%r26, %r1, 2;
	and.b32  	%r27, %r26, 4;
	shr.u32 	%r28, %r1, 5;
	and.b32  	%r29, %r26, 124;
	mad.lo.s32 	%r30, %r58, %r28, %r29;
	mad.lo.s32 	%r31, %r14, %r2, %r27;
	shl.b32 	%r32, %r1, 4;
	mov.u32 	%r33, _ZZ20gemm10_8x8_warp_tileiiifPfS_fS_E6a_tile;
	add.s32 	%r7, %r33, %r32;
	shl.b32 	%r34, %r2, 2;
	shl.b32 	%r35, %r1, 11;
	and.b32  	%r36, %r35, 2048;
	or.b32  	%r37, %r36, %r34;
	mov.u32 	%r38, _ZZ20gemm10_8x8_warp_tileiiifPfS_fS_E6b_tile;
	add.s32 	%r8, %r38, %r37;
	shl.b32 	%r39, %r3, 2;
	add.s32 	%r9, %r33, %r39;
	shl.b32 	%r40, %r4, 2;
	add.s32 	%r10, %r38, %r40;
	mul.wide.s32 	%rd11, %r24, 4;
	mul.wide.u32 	%rd12, %r31, 4;
	add.s64 	%rd13, %rd11, %rd12;
	cvta.to.global.u64 	%rd14, %rd9;
	add.s64 	%rd35, %rd14, %rd13;
	mul.wide.s32 	%rd15, %r5, 4;
	mul.wide.s32 	%rd16, %r30, 4;
	add.s64 	%rd17, %rd15, %rd16;
	cvta.to.global.u64 	%rd18, %rd8;
	add.s64 	%rd34, %rd18, %rd17;
	mul.wide.s32 	%rd3, %r25, 4;
	mov.f32 	%f1102, 0f00000000;
	mov.b32 	%r60, 0;
	mov.f32 	%f1101, %f1102;
	mov.f32 	%f1100, %f1102;
	mov.f32 	%f1099, %f1102;
	mov.f32 	%f1098, %f1102;
	mov.f32 	%f1097, %f1102;
	mov.f32 	%f1096, %f1102;
	mov.f32 	%f1095, %f1102;
	mov.f32 	%f1094, %f1102;
	mov.f32 	%f1093, %f1102;
	mov.f32 	%f1092, %f1102;
	mov.f32 	%f1091, %f1102;
	mov.f32 	%f1090, %f1102;
	mov.f32 	%f1089, %f1102;
	mov.f32 	%f1088, %f1102;
	mov.f32 	%f1087, %f1102;
	mov.f32 	%f1086, %f1102;
	mov.f32 	%f1085, %f1102;
	mov.f32 	%f1084, %f1102;
	mov.f32 	%f1083, %f1102;
	mov.f32 	%f1082, %f1102;
	mov.f32 	%f1081, %f1102;
	mov.f32 	%f1080, %f1102;
	mov.f32 	%f1079, %f1102;
	mov.f32 	%f1078, %f1102;
	mov.f32 	%f1077, %f1102;
	mov.f32 	%f1076, %f1102;
	mov.f32 	%f1075, %f1102;
	mov.f32 	%f1074, %f1102;
	mov.f32 	%f1073, %f1102;
	mov.f32 	%f1072, %f1102;
	mov.f32 	%f1071, %f1102;
	mov.f32 	%f1070, %f1102;
	mov.f32 	%f1069, %f1102;
	mov.f32 	%f1068, %f1102;
	mov.f32 	%f1067, %f1102;
	mov.f32 	%f1066, %f1102;
	mov.f32 	%f1065, %f1102;
	mov.f32 	%f1064, %f1102;
	mov.f32 	%f1063, %f1102;
	mov.f32 	%f1062, %f1102;
	mov.f32 	%f1061, %f1102;
	mov.f32 	%f1060, %f1102;
	mov.f32 	%f1059, %f1102;
	mov.f32 	%f1058, %f1102;
	mov.f32 	%f1057, %f1102;
	mov.f32 	%f1056, %f1102;
	mov.f32 	%f1055, %f1102;
	mov.f32 	%f1054, %f1102;
	mov.f32 	%f1053, %f1102;
	mov.f32 	%f1052, %f1102;
	mov.f32 	%f1051, %f1102;
	mov.f32 	%f1050, %f1102;
	mov.f32 	%f1049, %f1102;
	mov.f32 	%f1048, %f1102;
	mov.f32 	%f1047, %f1102;
	mov.f32 	%f1046, %f1102;
	mov.f32 	%f1045, %f1102;
	mov.f32 	%f1044, %f1102;
	mov.f32 	%f1043, %f1102;
	mov.f32 	%f1042, %f1102;
	mov.f32 	%f1041, %f1102;
	mov.f32 	%f1040, %f1102;
	mov.f32 	%f1039, %f1102;
$L__BB0_2:
	ld.global.v4.f32 	{%f197, %f198, %f199, %f200}, [%rd34];
	ld.global.v4.f32 	{%f201, %f202, %f203, %f204}, [%rd35];
	st.shared.v4.f32 	[%r7], {%f197, %f198, %f199, %f200};
	st.shared.f32 	[%r8], %f201;
	st.shared.f32 	[%r8+512], %f202;
	st.shared.f32 	[%r8+1024], %f203;
	st.shared.f32 	[%r8+1536], %f204;
	bar.sync 	0;
	ld.shared.v4.f32 	{%f205, %f206, %f207, %f208}, [%r9];
	ld.shared.v4.f32 	{%f209, %f210, %f211, %f212}, [%r9+16];
	ld.shared.v4.f32 	{%f213, %f214, %f215, %f216}, [%r10];
	ld.shared.v4.f32 	{%f217, %f218, %f219, %f220}, [%r10+16];
	fma.rn.f32 	%f221, %f205, %f213, %f1039;
	fma.rn.f32 	%f222, %f206, %f213, %f1040;
	fma.rn.f32 	%f223, %f207, %f213, %f1041;
	fma.rn.f32 	%f224, %f208, %f213, %f1042;
	fma.rn.f32 	%f225, %f209, %f213, %f1043;
	fma.rn.f32 	%f226, %f210, %f213, %f1044;
	fma.rn.f32 	%f227, %f211, %f213, %f1045;
	fma.rn.f32 	%f228, %f212, %f213, %f1046;
	fma.rn.f32 	%f229, %f205, %f214, %f1047;
	fma.rn.f32 	%f230, %f206, %f214, %f1048;
	fma.rn.f32 	%f231, %f207, %f214, %f1049;
	fma.rn.f32 	%f232, %f208, %f214, %f1050;
	fma.rn.f32 	%f233, %f209, %f214, %f1051;
	fma.rn.f32 	%f234, %f210, %f214, %f1052;
	fma.rn.f32 	%f235, %f211, %f214, %f1053;
	fma.rn.f32 	%f236, %f212, %f214, %f1054;
	fma.rn.f32 	%f237, %f205, %f215, %f1055;
	fma.rn.f32 	%f238, %f206, %f215, %f1056;
	fma.rn.f32 	%f239, %f207, %f215, %f1057;
	fma.rn.f32 	%f240, %f208, %f215, %f1058;
	fma.rn.f32 	%f241, %f209, %f215, %f1059;
	fma.rn.f32 	%f242, %f210, %f215, %f1060;
	fma.rn.f32 	%f243, %f211, %f215, %f1061;
	fma.rn.f32 	%f244, %f212, %f215, %f1062;
	fma.rn.f32 	%f245, %f205, %f216, %f1063;
	fma.rn.f32 	%f246, %f206, %f216, %f1064;
	fma.rn.f32 	%f247, %f207, %f216, %f1065;
	fma.rn.f32 	%f248, %f208, %f216, %f1066;
	fma.rn.f32 	%f249, %f209, %f216, %f1067;
	fma.rn.f32 	%f250, %f210, %f216, %f1068;
	fma.rn.f32 	%f251, %f211, %f216, %f1069;
	fma.rn.f32 	%f252, %f212, %f216, %f1070;
	fma.rn.f32 	%f253, %f205, %f217, %f1071;
	fma.rn.f32 	%f254, %f206, %f217, %f1072;
	fma.rn.f32 	%f255, %f207, %f217, %f1073;
	fma.rn.f32 	%f256, %f208, %f217, %f1074;
	fma.rn.f32 	%f257, %f209, %f217, %f1075;
	fma.rn.f32 	%f258, %f210, %f217, %f1076;
	fma.rn.f32 	%f259, %f211, %f217, %f1077;
	fma.rn.f32 	%f260, %f212, %f217, %f1078;
	fma.rn.f32 	%f261, %f205, %f218, %f1079;
	fma.rn.f32 	%f262, %f206, %f218, %f1080;
	fma.rn.f32 	%f263, %f207, %f218, %f1081;
	fma.rn.f32 	%f264, %f208, %f218, %f1082;
	fma.rn.f32 	%f265, %f209, %f218, %f1083;
	fma.rn.f32 	%f266, %f210, %f218, %f1084;
	fma.rn.f32 	%f267, %f211, %f218, %f1085;
	fma.rn.f32 	%f268, %f212, %f218, %f1086;
	fma.rn.f32 	%f269, %f205, %f219, %f1087;
	fma.rn.f32 	%f270, %f206, %f219, %f1088;
	fma.rn.f32 	%f271, %f207, %f219, %f1089;
	fma.rn.f32 	%f272, %f208, %f219, %f1090;
	fma.rn.f32 	%f273, %f209, %f219, %f1091;
	fma.rn.f32 	%f274, %f210, %f219, %f1092;
	fma.rn.f32 	%f275, %f211, %f219, %f1093;
	fma.rn.f32 	%f276, %f212, %f219, %f1094;
	fma.rn.f32 	%f277, %f205, %f220, %f1095;
	fma.rn.f32 	%f278, %f206, %f220, %f1096;
	fma.rn.f32 	%f279, %f207, %f220, %f1097;
	fma.rn.f32 	%f280, %f208, %f220, %f1098;
	fma.rn.f32 	%f281, %f209, %f220, %f1099;
	fma.rn.f32 	%f282, %f210, %f220, %f1100;
	fma.rn.f32 	%f283, %f211, %f220, %f1101;
	fma.rn.f32 	%f284, %f212, %f220, %f1102;
	ld.shared.v4.f32 	{%f285, %f286, %f287, %f288}, [%r9+512];
	ld.shared.v4.f32 	{%f289, %f290, %f291, %f292}, [%r9+528];
	ld.shared.v4.f32 	{%f293, %f294, %f295, %f296}, [%r10+512];
	ld.shared.v4.f32 	{%f297, %f298, %f299, %f300}, [%r10+528];
	fma.rn.f32 	%f301, %f285, %f293, %f221;
	fma.rn.f32 	%f302, %f286, %f293, %f222;
	fma.rn.f32 	%f303, %f287, %f293, %f223;
	fma.rn.f32 	%f304, %f288, %f293, %f224;
	fma.rn.f32 	%f305, %f289, %f293, %f225;
	fma.rn.f32 	%f306, %f290, %f293, %f226;
	fma.rn.f32 	%f307, %f291, %f293, %f227;
	fma.rn.f32 	%f308, %f292, %f293, %f228;
	fma.rn.f32 	%f309, %f285, %f294, %f229;
	fma.rn.f32 	%f310, %f286, %f294, %f230;
	fma.rn.f32 	%f311, %f287, %f294, %f231;
	fma.rn.f32 	%f312, %f288, %f294, %f232;
	fma.rn.f32 	%f313, %f289, %f294, %f233;
	fma.rn.f32 	%f314, %f290, %f294, %f234;
	fma.rn.f32 	%f315, %f291, %f294, %f235;
	fma.rn.f32 	%f316, %f292, %f294, %f236;
	fma.rn.f32 	%f317, %f285, %f295, %f237;
	fma.rn.f32 	%f318, %f286, %f295, %f238;
	fma.rn.f32 	%f319, %f287, %f295, %f239;
	fma.rn.f32 	%f320, %f288, %f295, %f240;
	fma.rn.f32 	%f321, %f289, %f295, %f241;
	fma.rn.f32 	%f322, %f290, %f295, %f242;
	fma.rn.f32 	%f323, %f291, %f295, %f243;
	fma.rn.f32 	%f324, %f292, %f295, %f244;
	fma.rn.f32 	%f325, %f285, %f296, %f245;
	fma.rn.f32 	%f326, %f286, %f296, %f246;
	fma.rn.f32 	%f327, %f287, %f296, %f247;
	fma.rn.f32 	%f328, %f288, %f296, %f248;
	fma.rn.f32 	%f329, %f289, %f296, %f249;
	fma.rn.f32 	%f330, %f290, %f296, %f250;
	fma.rn.f32 	%f331, %f291, %f296, %f251;
	fma.rn.f32 	%f332, %f292, %f296, %f252;
	fma.rn.f32 	%f333, %f285, %f297, %f253;
	fma.rn.f32 	%f334, %f286, %f297, %f254;
	fma.rn.f32 	%f335, %f287, %f297, %f255;
	fma.rn.f32 	%f336, %f288, %f297, %f256;
	fma.rn.f32 	%f337, %f289, %f297, %f257;
	fma.rn.f32 	%f338, %f290, %f297, %f258;
	fma.rn.f32 	%f339, %f291, %f297, %f259;
	fma.rn.f32 	%f340, %f292, %f297, %f260;
	fma.rn.f32 	%f341, %f285, %f298, %f261;
	fma.rn.f32 	%f342, %f286, %f298, %f262;
	fma.rn.f32 	%f343, %f287, %f298, %f263;
	fma.rn.f32 	%f344, %f288, %f298, %f264;
	fma.rn.f32 	%f345, %f289, %f298, %f265;
	fma.rn.f32 	%f346, %f290, %f298, %f266;
	fma.rn.f32 	%f347, %f291, %f298, %f267;
	fma.rn.f32 	%f348, %f292, %f298, %f268;
	fma.rn.f32 	%f349, %f285, %f299, %f269;
	fma.rn.f32 	%f350, %f286, %f299, %f270;
	fma.rn.f32 	%f351, %f287, %f299, %f271;
	fma.rn.f32 	%f352, %f288, %f299, %f272;
	fma.rn.f32 	%f353, %f289, %f299, %f273;
	fma.rn.f32 	%f354, %f290, %f299, %f274;
	fma.rn.f32 	%f355, %f291, %f299, %f275;
	fma.rn.f32 	%f356, %f292, %f299, %f276;
	fma.rn.f32 	%f357, %f285, %f300, %f277;
	fma.rn.f32 	%f358, %f286, %f300, %f278;
	fma.rn.f32 	%f359, %f287, %f300, %f279;
	fma.rn.f32 	%f360, %f288, %f300, %f280;
	fma.rn.f32 	%f361, %f289, %f300, %f281;
	fma.rn.f32 	%f362, %f290, %f300, %f282;
	fma.rn.f32 	%f363, %f291, %f300, %f283;
	fma.rn.f32 	%f364, %f292, %f300, %f284;
	ld.shared.v4.f32 	{%f365, %f366, %f367, %f368}, [%r9+1024];
	ld.shared.v4.f32 	{%f369, %f370, %f371, %f372}, [%r9+1040];
	ld.shared.v4.f32 	{%f373, %f374, %f375, %f376}, [%r10+1024];
	ld.shared.v4.f32 	{%f377, %f378, %f379, %f380}, [%r10+1040];
	fma.rn.f32 	%f381, %f365, %f373, %f301;
	fma.rn.f32 	%f382, %f366, %f373, %f302;
	fma.rn.f32 	%f383, %f367, %f373, %f303;
	fma.rn.f32 	%f384, %f368, %f373, %f304;
	fma.rn.f32 	%f385, %f369, %f373, %f305;
	fma.rn.f32 	%f386, %f370, %f373, %f306;
	fma.rn.f32 	%f387, %f371, %f373, %f307;
	fma.rn.f32 	%f388, %f372, %f373, %f308;
	fma.rn.f32 	%f389, %f365, %f374, %f309;
	fma.rn.f32 	%f390, %f366, %f374, %f310;
	fma.rn.f32 	%f391, %f367, %f374, %f311;
	fma.rn.f32 	%f392, %f368, %f374, %f312;
	fma.rn.f32 	%f393, %f369, %f374, %f313;
	fma.rn.f32 	%f394, %f370, %f374, %f314;
	fma.rn.f32 	%f395, %f371, %f374, %f315;
	fma.rn.f32 	%f396, %f372, %f374, %f316;
	fma.rn.f32 	%f397, %f365, %f375, %f317;
	fma.rn.f32 	%f398, %f366, %f375, %f318;
	fma.rn.f32 	%f399, %f367, %f375, %f319;
	fma.rn.f32 	%f400, %f368, %f375, %f320;
	fma.rn.f32 	%f401, %f369, %f375, %f321;
	fma.rn.f32 	%f402, %f370, %f375, %f322;
	fma.rn.f32 	%f403, %f371, %f375, %f323;
	fma.rn.f32 	%f404, %f372, %f375, %f324;
	fma.rn.f32 	%f405, %f365, %f376, %f325;
	fma.rn.f32 	%f406, %f366, %f376, %f326;
	fma.rn.f32 	%f407, %f367, %f376, %f327;
	fma.rn.f32 	%f408, %f368, %f376, %f328;
	fma.rn.f32 	%f409, %f369, %f376, %f329;
	fma.rn.f32 	%f410, %f370, %f376, %f330;
	fma.rn.f32 	%f411, %f371, %f376, %f331;
	fma.rn.f32 	%f412, %f372, %f376, %f332;
	fma.rn.f32 	%f413, %f365, %f377, %f333;
	fma.rn.f32 	%f414, %f366, %f377, %f334;
	fma.rn.f32 	%f415, %f367, %f377, %f335;
	fma.rn.f32 	%f416, %f368, %f377, %f336;
	fma.rn.f32 	%f417, %f369, %f377, %f337;
	fma.rn.f32 	%f418, %f370, %f377, %f338;
	fma.rn.f32 	%f419, %f371, %f377, %f339;
	fma.rn.f32 	%f420, %f372, %f377, %f340;
	fma.rn.f32 	%f421, %f365, %f378, %f341;
	fma.rn.f32 	%f422, %f366, %f378, %f342;
	fma.rn.f32 	%f423, %f367, %f378, %f343;
	fma.rn.f32 	%f424, %f368, %f378, %f344;
	fma.rn.f32 	%f425, %f369, %f378, %f345;
	fma.rn.f32 	%f426, %f370, %f378, %f346;
	fma.rn.f32 	%f427, %f371, %f378, %f347;
	fma.rn.f32 	%f428, %f372, %f378, %f348;
	fma.rn.f32 	%f429, %f365, %f379, %f349;
	fma.rn.f32 	%f430, %f366, %f379, %f350;
	fma.rn.f32 	%f431, %f367, %f379, %f351;
	fma.rn.f32 	%f432, %f368, %f379, %f352;
	fma.rn.f32 	%f433, %f369, %f379, %f353;
	fma.rn.f32 	%f434, %f370, %f379, %f354;
	fma.rn.f32 	%f435, %f371, %f379, %f355;
	fma.rn.f32 	%f436, %f372, %f379, %f356;
	fma.rn.f32 	%f437, %f365, %f380, %f357;
	fma.rn.f32 	%f438, %f366, %f380, %f358;
	fma.rn.f32 	%f439, %f367, %f380, %f359;
	fma.rn.f32 	%f440, %f368, %f380, %f360;
	fma.rn.f32 	%f441, %f369, %f380, %f361;
	fma.rn.f32 	%f442, %f370, %f380, %f362;
	fma.rn.f32 	%f443, %f371, %f380, %f363;
	fma.rn.f32 	%f444, %f372, %f380, %f364;
	ld.shared.v4.f32 	{%f445, %f446, %f447, %f448}, [%r9+1536];
	ld.shared.v4.f32 	{%f449, %f450, %f451, %f452}, [%r9+1552];
	ld.shared.v4.f32 	{%f453, %f454, %f455, %f456}, [%r10+1536];
	ld.shared.v4.f32 	{%f457, %f458, %f459, %f460}, [%r10+1552];
	fma.rn.f32 	%f461, %f445, %f453, %f381;
	fma.rn.f32 	%f462, %f446, %f453, %f382;
	fma.rn.f32 	%f463, %f447, %f453, %f383;
	fma.rn.f32 	%f464, %f448, %f453, %f384;
	fma.rn.f32 	%f465, %f449, %f453, %f385;
	fma.rn.f32 	%f466, %f450, %f453, %f386;
	fma.rn.f32 	%f467, %f451, %f453, %f387;
	fma.rn.f32 	%f468, %f452, %f453, %f388;
	fma.rn.f32 	%f469, %f445, %f454, %f389;
	fma.rn.f32 	%f470, %f446, %f454, %f390;
	fma.rn.f32 	%f471, %f447, %f454, %f391;
	fma.rn.f32 	%f472, %f448, %f454, %f392;
	fma.rn.f32 	%f473, %f449, %f454, %f393;
	fma.rn.f32 	%f474, %f450, %f454, %f394;
	fma.rn.f32 	%f475, %f451, %f454, %f395;
	fma.rn.f32 	%f476, %f452, %f454, %f396;
	fma.rn.f32 	%f477, %f445, %f455, %f397;
	fma.rn.f32 	%f478, %f446, %f455, %f398;
	fma.rn.f32 	%f479, %f447, %f455, %f399;
	fma.rn.f32 	%f480, %f448, %f455, %f400;
	fma.rn.f32 	%f481, %f449, %f455, %f401;
	fma.rn.f32 	%f482, %f450, %f455, %f402;
	fma.rn.f32 	%f483, %f451, %f455, %f403;
	fma.rn.f32 	%f484, %f452, %f455, %f404;
	fma.rn.f32 	%f485, %f445, %f456, %f405;
	fma.rn.f32 	%f486, %f446, %f456, %f406;
	fma.rn.f32 	%f487, %f447, %f456, %f407;
	fma.rn.f32 	%f488, %f448, %f456, %f408;
	fma.rn.f32 	%f489, %f449, %f456, %f409;
	fma.rn.f32 	%f490, %f450, %f456, %f410;
	fma.rn.f32 	%f491, %f451, %f456, %f411;
	fma.rn.f32 	%f492, %f452, %f456, %f412;
	fma.rn.f32 	%f493, %f445, %f457, %f413;
	fma.rn.f32 	%f494, %f446, %f457, %f414;
	fma.rn.f32 	%f495, %f447, %f457, %f415;
	fma.rn.f32 	%f496, %f448, %f457, %f416;
	fma.rn.f32 	%f497, %f449, %f457, %f417;
	fma.rn.f32 	%f498, %f450, %f457, %f418;
	fma.rn.f32 	%f499, %f451, %f457, %f419;
	fma.rn.f32 	%f500, %f452, %f457, %f420;
	fma.rn.f32 	%f501, %f445, %f458, %f421;
	fma.rn.f32 	%f502, %f446, %f458, %f422;
	fma.rn.f32 	%f503, %f447, %f458, %f423;
	fma.rn.f32 	%f504, %f448, %f458, %f424;
	fma.rn.f32 	%f505, %f449, %f458, %f425;
	fma.rn.f32 	%f506, %f450, %f458, %f426;
	fma.rn.f32 	%f507, %f451, %f458, %f427;
	fma.rn.f32 	%f508, %f452, %f458, %f428;
	fma.rn.f32 	%f509, %f445, %f459, %f429;
	fma.rn.f32 	%f510, %f446, %f459, %f430;
	fma.rn.f32 	%f511, %f447, %f459, %f431;
	fma.rn.f32 	%f512, %f448, %f459, %f432;
	fma.rn.f32 	%f513, %f449, %f459, %f433;
	fma.rn.f32 	%f514, %f450, %f459, %f434;
	fma.rn.f32 	%f515, %f451, %f459, %f435;
	fma.rn.f32 	%f516, %f452, %f459, %f436;
	fma.rn.f32 	%f517, %f445, %f460, %f437;
	fma.rn.f32 	%f518, %f446, %f460, %f438;
	fma.rn.f32 	%f519, %f447, %f460, %f439;
	fma.rn.f32 	%f520, %f448, %f460, %f440;
	fma.rn.f32 	%f521, %f449, %f460, %f441;
	fma.rn.f32 	%f522, %f450, %f460, %f442;
	fma.rn.f32 	%f523, %f451, %f460, %f443;
	fma.rn.f32 	%f524, %f452, %f460, %f444;
	ld.shared.v4.f32 	{%f525, %f526, %f527, %f528}, [%r9+2048];
	ld.shared.v4.f32 	{%f529, %f530, %f531, %f532}, [%r9+2064];
	ld.shared.v4.f32 	{%f533, %f534, %f535, %f536}, [%r10+2048];
	ld.shared.v4.f32 	{%f537, %f538, %f539, %f540}, [%r10+2064];
	fma.rn.f32 	%f541, %f525, %f533, %f461;
	fma.rn.f32 	%f542, %f526, %f533, %f462;
	fma.rn.f32 	%f543, %f527, %f533, %f463;
	fma.rn.f32 	%f544, %f528, %f533, %f464;
	fma.rn.f32 	%f545, %f529, %f533, %f465;
	fma.rn.f32 	%f546, %f530, %f533, %f466;
	fma.rn.f32 	%f547, %f531, %f533, %f467;
	fma.rn.f32 	%f548, %f532, %f533, %f468;
	fma.rn.f32 	%f549, %f525, %f534, %f469;
	fma.rn.f32 	%f550, %f526, %f534, %f470;
	fma.rn.f32 	%f551, %f527, %f534, %f471;
	fma.rn.f32 	%f552, %f528, %f534, %f472;
	fma.rn.f32 	%f553, %f529, %f534, %f473;
	fma.rn.f32 	%f554, %f530, %f534, %f474;
	fma.rn.f32 	%f555, %f531, %f534, %f475;
	fma.rn.f32 	%f556, %f532, %f534, %f476;
	fma.rn.f32 	%f557, %f525, %f535, %f477;
	fma.rn.f32 	%f558, %f526, %f535, %f478;
	fma.rn.f32 	%f559, %f527, %f535, %f479;
	fma.rn.f32 	%f560, %f528, %f535, %f480;
	fma.rn.f32 	%f561, %f529, %f535, %f481;
	fma.rn.f32 	%f562, %f530, %f535, %f482;
	fma.rn.f32 	%f563, %f531, %f535, %f483;
	fma.rn.f32 	%f564, %f532, %f535, %f484;
	fma.rn.f32 	%f565, %f525, %f536, %f485;
	fma.rn.f32 	%f566, %f526, %f536, %f486;
	fma.rn.f32 	%f567, %f527, %f536, %f487;
	fma.rn.f32 	%f568, %f528, %f536, %f488;
	fma.rn.f32 	%f569, %f529, %f536, %f489;
	fma.rn.f32 	%f570, %f530, %f536, %f490;
	fma.rn.f32 	%f571, %f531, %f536, %f491;
	fma.rn.f32 	%f572, %f532, %f536, %f492;
	fma.rn.f32 	%f573, %f525, %f537, %f493;
	fma.rn.f32 	%f574, %f526, %f537, %f494;
	fma.rn.f32 	%f575, %f527, %f537, %f495;
	fma.rn.f32 	%f576, %f528, %f537, %f496;
	fma.rn.f32 	%f577, %f529, %f537, %f497;
	fma.rn.f32 	%f578, %f530, %f537, %f498;
	fma.rn.f32 	%f579, %f531, %f537, %f499;
	fma.rn.f32 	%f580, %f532, %f537, %f500;
	fma.rn.f32 	%f581, %f525, %f538, %f501;
	fma.rn.f32 	%f582, %f526, %f538, %f502;
	fma.rn.f32 	%f583, %f527, %f538, %f503;
	fma.rn.f32 	%f584, %f528, %f538, %f504;
	fma.rn.f32 	%f585, %f529, %f538, %f505;
	fma.rn.f32 	%f586, %f530, %f538, %f506;
	fma.rn.f32 	%f587, %f531, %f538, %f507;
	fma.rn.f32 	%f588, %f532, %f538, %f508;
	fma.rn.f32 	%f589, %f525, %f539, %f509;
	fma.rn.f32 	%f590, %f526, %f539, %f510;
	fma.rn.f32 	%f591, %f527, %f539, %f511;
	fma.rn.f32 	%f592, %f528, %f539, %f512;
	fma.rn.f32 	%f593, %f529, %f539, %f513;
	fma.rn.f32 	%f594, %f530, %f539, %f514;
	fma.rn.f32 	%f595, %f531, %f539, %f515;
	fma.rn.f32 	%f596, %f532, %f539, %f516;
	fma.rn.f32 	%f597, %f525, %f540, %f517;
	fma.rn.f32 	%f598, %f526, %f540, %f518;
	fma.rn.f32 	%f599, %f527, %f540, %f519;
	fma.rn.f32 	%f600, %f528, %f540, %f520;
	fma.rn.f32 	%f601, %f529, %f540, %f521;
	fma.rn.f32 	%f602, %f530, %f540, %f522;
	fma.rn.f32 	%f603, %f531, %f540, %f523;
	fma.rn.f32 	%f604, %f532, %f540, %f524;
	ld.shared.v4.f32 	{%f605, %f606, %f607, %f608}, [%r9+2560];
	ld.shared.v4.f32 	{%f609, %f610, %f611, %f612}, [%r9+2576];
	ld.shared.v4.f32 	{%f613, %f614, %f615, %f616}, [%r10+2560];
	ld.shared.v4.f32 	{%f617, %f618, %f619, %f620}, [%r10+2576];
	fma.rn.f32 	%f621, %f605, %f613, %f541;
	fma.rn.f32 	%f622, %f606, %f613, %f542;
	fma.rn.f32 	%f623, %f607, %f613, %f543;
	fma.rn.f32 	%f624, %f608, %f613, %f544;
	fma.rn.f32 	%f625, %f609, %f613, %f545;
	fma.rn.f32 	%f626, %f610, %f613, %f546;
	fma.rn.f32 	%f627, %f611, %f613, %f547;
	fma.rn.f32 	%f628, %f612, %f613, %f548;
	fma.rn.f32 	%f629, %f605, %f614, %f549;
	fma.rn.f32 	%f630, %f606, %f614, %f550;
	fma.rn.f32 	%f631, %f607, %f614, %f551;
	fma.rn.f32 	%f632, %f608, %f614, %f552;
	fma.rn.f32 	%f633, %f609, %f614, %f553;
	fma.rn.f32 	%f634, %f610, %f614, %f554;
	fma.rn.f32 	%f635, %f611, %f614, %f555;
	fma.rn.f32 	%f636, %f612, %f614, %f556;
	fma.rn.f32 	%f637, %f605, %f615, %f557;
	fma.rn.f32 	%f638, %f606, %f615, %f558;
	fma.rn.f32 	%f639, %f607, %f615, %f559;
	fma.rn.f32 	%f640, %f608, %f615, %f560;
	fma.rn.f32 	%f641, %f609, %f615, %f561;
	fma.rn.f32 	%f642, %f610, %f615, %f562;
	fma.rn.f32 	%f643, %f611, %f615, %f563;
	fma.rn.f32 	%f644, %f612, %f615, %f564;
	fma.rn.f32 	%f645, %f605, %f616, %f565;
	fma.rn.f32 	%f646, %f606, %f616, %f566;
	fma.rn.f32 	%f647, %f607, %f616, %f567;
	fma.rn.f32 	%f648, %f608, %f616, %f568;
	fma.rn.f32 	%f649, %f609, %f616, %f569;
	fma.rn.f32 	%f650, %f610, %f616, %f570;
	fma.rn.f32 	%f651, %f611, %f616, %f571;
	fma.rn.f32 	%f652, %f612, %f616, %f572;
	fma.rn.f32 	%f653, %f605, %f617, %f573;
	fma.rn.f32 	%f654, %f606, %f617, %f574;
	fma.rn.f32 	%f655, %f607, %f617, %f575;
	fma.rn.f32 	%f656, %f608, %f617, %f576;
	fma.rn.f32 	%f657, %f609, %f617, %f577;
	fma.rn.f32 	%f658, %f610, %f617, %f578;
	fma.rn.f32 	%f659, %f611, %f617, %f579;
	fma.rn.f32 	%f660, %f612, %f617, %f580;
	fma.rn.f32 	%f661, %f605, %f618, %f581;
	fma.rn.f32 	%f662, %f606, %f618, %f582;
	fma.rn.f32 	%f663, %f607, %f618, %f583;
	fma.rn.f32 	%f664, %f608, %f618, %f584;
	fma.rn.f32 	%f665, %f609, %f618, %f585;
	fma.rn.f32 	%f666, %f610, %f618, %f586;
	fma.rn.f32 	%f667, %f611, %f618, %f587;
	fma.rn.f32 	%f668, %f612, %f618, %f588;
	fma.rn.f32 	%f669, %f605, %f619, %f589;
	fma.rn.f32 	%f670, %f606, %f619, %f590;
	fma.rn.f32 	%f671, %f607, %f619, %f591;
	fma.rn.f32 	%f672, %f608, %f619, %f592;
	fma.rn.f32 	%f673, %f609, %f619, %f593;
	fma.rn.f32 	%f674, %f610, %f619, %f594;
	fma.rn.f32 	%f675, %f611, %f619, %f595;
	fma.rn.f32 	%f676, %f612, %f619, %f596;
	fma.rn.f32 	%f677, %f605, %f620, %f597;
	fma.rn.f32 	%f678, %f606, %f620, %f598;
	fma.rn.f32 	%f679, %f607, %f620, %f599;
	fma.rn.f32 	%f680, %f608, %f620, %f600;
	fma.rn.f32 	%f681, %f609, %f620, %f601;
	fma.rn.f32 	%f682, %f610, %f620, %f602;
	fma.rn.f32 	%f683, %f611, %f620, %f603;
	fma.rn.f32 	%f684, %f612, %f620, %f604;
	ld.shared.v4.f32 	{%f685, %f686, %f687, %f688}, [%r9+3072];
	ld.shared.v4.f32 	{%f689, %f690, %f691, %f692}, [%r9+3088];
	ld.shared.v4.f32 	{%f693, %f694, %f695, %f696}, [%r10+3072];
	ld.shared.v4.f32 	{%f697, %f698, %f699, %f700}, [%r10+3088];
	fma.rn.f32 	%f701, %f685, %f693, %f621;
	fma.rn.f32 	%f702, %f686, %f693, %f622;
	fma.rn.f32 	%f703, %f687, %f693, %f623;
	fma.rn.f32 	%f704, %f688, %f693, %f624;
	fma.rn.f32 	%f705, %f689, %f693, %f625;
	fma.rn.f32 	%f706, %f690, %f693, %f626;
	fma.rn.f32 	%f707, %f691, %f693, %f627;
	fma.rn.f32 	%f708, %f692, %f693, %f628;
	fma.rn.f32 	%f709, %f685, %f694, %f629;
	fma.rn.f32 	%f710, %f686, %f694, %f630;
	fma.rn.f32 	%f711, %f687, %f694, %f631;
	fma.rn.f32 	%f712, %f688, %f694, %f632;
	fma.rn.f32 	%f713, %f689, %f694, %f633;
	fma.rn.f32 	%f714, %f690, %f694, %f634;
	fma.rn.f32 	%f715, %f691, %f694, %f635;
	fma.rn.f32 	%f716, %f692, %f694, %f636;
	fma.rn.f32 	%f717, %f685, %f695, %f637;
	fma.rn.f32 	%f718, %f686, %f695, %f638;
	fma.rn.f32 	%f719, %f687, %f695, %f639;
	fma.rn.f32 	%f720, %f688, %f695, %f640;
	fma.rn.f32 	%f721, %f689, %f695, %f641;
	fma.rn.f32 	%f722, %f690, %f695, %f642;
	fma.rn.f32 	%f723, %f691, %f695, %f643;
	fma.rn.f32 	%f724, %f692, %f695, %f644;
	fma.rn.f32 	%f725, %f685, %f696, %f645;
	fma.rn.f32 	%f726, %f686, %f696, %f646;
	fma.rn.f32 	%f727, %f687, %f696, %f647;
	fma.rn.f32 	%f728, %f688, %f696, %f648;
	fma.rn.f32 	%f729, %f689, %f696, %f649;
	fma.rn.f32 	%f730, %f690, %f696, %f650;
	fma.rn.f32 	%f731, %f691, %f696, %f651;
	fma.rn.f32 	%f732, %f692, %f696, %f652;
	fma.rn.f32 	%f733, %f685, %f697, %f653;
	fma.rn.f32 	%f734, %f686, %f697, %f654;
	fma.rn.f32 	%f735, %f687, %f697, %f655;
	fma.rn.f32 	%f736, %f688, %f697, %f656;
	fma.rn.f32 	%f737, %f689, %f697, %f657;
	fma.rn.f32 	%f738, %f690, %f697, %f658;
	fma.rn.f32 	%f739, %f691, %f697, %f659;
	fma.rn.f32 	%f740, %f692, %f697, %f660;
	fma.rn.f32 	%f741, %f685, %f698, %f661;
	fma.rn.f32 	%f742, %f686, %f698, %f662;
	fma.rn.f32 	%f743, %f687, %f698, %f663;
	fma.rn.f32 	%f744, %f688, %f698, %f664;
	fma.rn.f32 	%f745, %f689, %f698, %f665;
	fma.rn.f32 	%f746, %f690, %f698, %f666;
	fma.rn.f32 	%f747, %f691, %f698, %f667;
	fma.rn.f32 	%f748, %f692, %f698, %f668;
	fma.rn.f32 	%f749, %f685, %f699, %f669;
	fma.rn.f32 	%f750, %f686, %f699, %f670;
	fma.rn.f32 	%f751, %f687, %f699, %f671;
	fma.rn.f32 	%f752, %f688, %f699, %f672;
	fma.rn.f32 	%f753, %f689, %f699, %f673;
	fma.rn.f32 	%f754, %f690, %f699, %f674;
	fma.rn.f32 	%f755, %f691, %f699, %f675;
	fma.rn.f32 	%f756, %f692, %f699, %f676;
	fma.rn.f32 	%f757, %f685, %f700, %f677;
	fma.rn.f32 	%f758, %f686, %f700, %f678;
	fma.rn.f32 	%f759, %f687, %f700, %f679;
	fma.rn.f32 	%f760, %f688, %f700, %f680;
	fma.rn.f32 	%f761, %f689, %f700, %f681;
	fma.rn.f32 	%f762, %f690, %f700, %f682;
	fma.rn.f32 	%f763, %f691, %f700, %f683;
	fma.rn.f32 	%f764, %f692, %f700, %f684;
	ld.shared.v4.f32 	{%f765, %f766, %f767, %f768}, [%r9+3584];
	ld.shared.v4.f32 	{%f769, %f770, %f771, %f772}, [%r9+3600];
	ld.shared.v4.f32 	{%f773, %f774, %f775, %f776}, [%r10+3584];
	ld.shared.v4.f32 	{%f777, %f778, %f779, %f780}, [%r10+3600];
	fma.rn.f32 	%f1039, %f765, %f773, %f701;
	fma.rn.f32 	%f1040, %f766, %f773, %f702;
	fma.rn.f32 	%f1041, %f767, %f773, %f703;
	fma.rn.f32 	%f1042, %f768, %f773, %f704;
	fma.rn.f32 	%f1043, %f769, %f773, %f705;
	fma.rn.f32 	%f1044, %f770, %f773, %f706;
	fma.rn.f32 	%f1045, %f771, %f773, %f707;
	fma.rn.f32 	%f1046, %f772, %f773, %f708;
	fma.rn.f32 	%f1047, %f765, %f774, %f709;
	fma.rn.f32 	%f1048, %f766, %f774, %f710;
	fma.rn.f32 	%f1049, %f767, %f774, %f711;
	fma.rn.f32 	%f1050, %f768, %f774, %f712;
	fma.rn.f32 	%f1051, %f769, %f774, %f713;
	fma.rn.f32 	%f1052, %f770, %f774, %f714;
	fma.rn.f32 	%f1053, %f771, %f774, %f715;
	fma.rn.f32 	%f1054, %f772, %f774, %f716;
	fma.rn.f32 	%f1055, %f765, %f775, %f717;
	fma.rn.f32 	%f1056, %f766, %f775, %f718;
	fma.rn.f32 	%f1057, %f767, %f775, %f719;
	fma.rn.f32 	%f1058, %f768, %f775, %f720;
	fma.rn.f32 	%f1059, %f769, %f775, %f721;
	fma.rn.f32 	%f1060, %f770, %f775, %f722;
	fma.rn.f32 	%f1061, %f771, %f775, %f723;
	fma.rn.f32 	%f1062, %f772, %f775, %f724;
	fma.rn.f32 	%f1063, %f765, %f776, %f725;
	fma.rn.f32 	%f1064, %f766, %f776, %f726;
	fma.rn.f32 	%f1065, %f767, %f776, %f727;
	fma.rn.f32 	%f1066, %f768, %f776, %f728;
	fma.rn.f32 	%f1067, %f769, %f776, %f729;
	fma.rn.f32 	%f1068, %f770, %f776, %f730;
	fma.rn.f32 	%f1069, %f771, %f776, %f731;
	fma.rn.f32 	%f1070, %f772, %f776, %f732;
	fma.rn.f32 	%f1071, %f765, %f777, %f733;
	fma.rn.f32 	%f1072, %f766, %f777, %f734;
	fma.rn.f32 	%f1073, %f767, %f777, %f735;
	fma.rn.f32 	%f1074, %f768, %f777, %f736;
	fma.rn.f32 	%f1075, %f769, %f777, %f737;
	fma.rn.f32 	%f1076, %f770, %f777, %f738;
	fma.rn.f32 	%f1077, %f771, %f777, %f739;
	fma.rn.f32 	%f1078, %f772, %f777, %f740;
	fma.rn.f32 	%f1079, %f765, %f778, %f741;
	fma.rn.f32 	%f1080, %f766, %f778, %f742;
	fma.rn.f32 	%f1081, %f767, %f778, %f743;
	fma.rn.f32 	%f1082, %f768, %f778, %f744;
	fma.rn.f32 	%f1083, %f769, %f778, %f745;
	fma.rn.f32 	%f1084, %f770, %f778, %f746;
	fma.rn.f32 	%f1085, %f771, %f778, %f747;
	fma.rn.f32 	%f1086, %f772, %f778, %f748;
	fma.rn.f32 	%f1087, %f765, %f779, %f749;
	fma.rn.f32 	%f1088, %f766, %f779, %f750;
	fma.rn.f32 	%f1089, %f767, %f779, %f751;
	fma.rn.f32 	%f1090, %f768, %f779, %f752;
	fma.rn.f32 	%f1091, %f769, %f779, %f753;
	fma.rn.f32 	%f1092, %f770, %f779, %f754;
	fma.rn.f32 	%f1093, %f771, %f779, %f755;
	fma.rn.f32 	%f1094, %f772, %f779, %f756;
	fma.rn.f32 	%f1095, %f765, %f780, %f757;
	fma.rn.f32 	%f1096, %f766, %f780, %f758;
	fma.rn.f32 	%f1097, %f767, %f780, %f759;
	fma.rn.f32 	%f1098, %f768, %f780, %f760;
	fma.rn.f32 	%f1099, %f769, %f780, %f761;
	fma.rn.f32 	%f1100, %f770, %f780, %f762;
	fma.rn.f32 	%f1101, %f771, %f780, %f763;
	fma.rn.f32 	%f1102, %f772, %f780, %f764;
	bar.sync 	0;
	add.s32 	%r60, %r60, 8;
	add.s64 	%rd35, %rd35, 32;
	add.s64 	%rd34, %rd34, %rd3;
	setp.lt.s32 	%p2, %r60, %r14;
	@%p2 bra 	$L__BB0_2;
$L__BB0_3:
	ld.param.u64 	%rd33, [_Z20gemm10_8x8_warp_tileiiifPfS_fS__param_7];
	ld.param.f32 	%f974, [_Z20gemm10_8x8_warp_tileiiifPfS_fS__param_6];
	ld.param.f32 	%f973, [_Z20gemm10_8x8_warp_tileiiifPfS_fS__param_3];
	ld.param.u32 	%r59, [_Z20gemm10_8x8_warp_tileiiifPfS_fS__param_0];
	mov.u32 	%r41, %ctaid.y;
	mul.lo.s32 	%r42, %r41, %r59;
	shl.b32 	%r43, %r42, 7;
	mov.u32 	%r44, %ctaid.x;
	shl.b32 	%r45, %r44, 7;
	add.s32 	%r46, %r45, %r43;
	cvt.s64.s32 	%rd19, %r46;
	cvta.to.global.u64 	%rd20, %rd33;
	mov.u32 	%r47, %tid.x;
	shl.b32 	%r48, %r47, 1;
	and.b32  	%r49, %r48, 56;
	shr.u32 	%r50, %r47, 1;
	and.b32  	%r51, %r50, 64;
	or.b32  	%r52, %r49, %r51;
	shl.b32 	%r53, %r47, 3;
	and.b32  	%r54, %r53, 24;
	and.b32  	%r55, %r47, 96;
	or.b32  	%r56, %r54, %r55;
	mad.lo.s32 	%r57, %r52, %r59, %r56;
	cvt.s64.s32 	%rd21, %r57;
	add.s64 	%rd22, %rd19, %rd21;
	shl.b64 	%rd23, %rd22, 2;
	add.s64 	%rd24, %rd20, %rd23;
	ld.global.v4.f32 	{%f781, %f782, %f783, %f784}, [%rd24];
	ld.global.v4.f32 	{%f785, %f786, %f787, %f788}, [%rd24+16];
	mul.wide.s32 	%rd25, %r59, 4;
	add.s64 	%rd26, %rd24, %rd25;
	ld.global.v4.f32 	{%f789, %f790, %f791, %f792}, [%rd26];
	ld.global.v4.f32 	{%f793, %f794, %f795, %f796}, [%rd26+16];
	add.s64 	%rd27, %rd26, %rd25;
	ld.global.v4.f32 	{%f797, %f798, %f799, %f800}, [%rd27];
	ld.global.v4.f32 	{%f801, %f802, %f803, %f804}, [%rd27+16];
	add.s64 	%rd28, %rd27, %rd25;
	ld.global.v4.f32 	{%f805, %f806, %f807, %f808}, [%rd28];
	ld.global.v4.f32 	{%f809, %f810, %f811, %f812}, [%rd28+16];
	add.s64 	%rd29, %rd28, %rd25;
	ld.global.v4.f32 	{%f813, %f814, %f815, %f816}, [%rd29];
	ld.global.v4.f32 	{%f817, %f818, %f819, %f820}, [%rd29+16];
	add.s64 	%rd30, %rd29, %rd25;
	ld.global.v4.f32 	{%f821, %f822, %f823, %f824}, [%rd30];
	ld.global.v4.f32 	{%f825, %f826, %f827, %f828}, [%rd30+16];
	add.s64 	%rd31, %rd30, %rd25;
	ld.global.v4.f32 	{%f829, %f830, %f831, %f832}, [%rd31];
	ld.global.v4.f32 	{%f833, %f834, %f835, %f836}, [%rd31+16];
	add.s64 	%rd32, %rd31, %rd25;
	ld.global.v4.f32 	{%f837, %f838, %f839, %f840}, [%rd32];
	ld.global.v4.f32 	{%f841, %f842, %f843, %f844}, [%rd32+16];
	mul.f32 	%f845, %f974, %f781;
	fma.rn.f32 	%f846, %f973, %f1039, %f845;
	mul.f32 	%f847, %f974, %f782;
	fma.rn.f32 	%f848, %f973, %f1040, %f847;
	mul.f32 	%f849, %f974, %f783;
	fma.rn.f32 	%f850, %f973, %f1041, %f849;
	mul.f32 	%f851, %f974, %f784;
	fma.rn.f32 	%f852, %f973, %f1042, %f851;
	mul.f32 	%f853, %f974, %f785;
	fma.rn.f32 	%f854, %f973, %f1043, %f853;
	mul.f32 	%f855, %f974, %f786;
	fma.rn.f32 	%f856, %f973, %f1044, %f855;
	mul.f32 	%f857, %f974, %f787;
	fma.rn.f32 	%f858, %f973, %f1045, %f857;
	mul.f32 	%f859, %f974, %f788;
	fma.rn.f32 	%f860, %f973, %f1046, %f859;
	mul.f32 	%f861, %f974, %f789;
	fma.rn.f32 	%f862, %f973, %f1047, %f861;
	mul.f32 	%f863, %f974, %f790;
	fma.rn.f32 	%f864, %f973, %f1048, %f863;
	mul.f32 	%f865, %f974, %f791;
	fma.rn.f32 	%f866, %f973, %f1049, %f865;
	mul.f32 	%f867, %f974, %f792;
	fma.rn.f32 	%f868, %f973, %f1050, %f867;
	mul.f32 	%f869, %f974, %f793;
	fma.rn.f32 	%f870, %f973, %f1051, %f869;
	mul.f32 	%f871, %f974, %f794;
	fma.rn.f32 	%f872, %f973, %f1052, %f871;
	mul.f32 	%f873, %f974, %f795;
	fma.rn.f32 	%f874, %f973, %f1053, %f873;
	mul.f32 	%f875, %f974, %f796;
	fma.rn.f32 	%f876, %f973, %f1054, %f875;
	mul.f32 	%f877, %f974, %f797;
	fma.rn.f32 	%f878, %f973, %f1055, %f877;
	mul.f32 	%f879, %f974, %f798;
	fma.rn.f32 	%f880, %f973, %f1056, %f879;
	mul.f32 	%f881, %f974, %f799;
	fma.rn.f32 	%f882, %f973, %f1057, %f881;
	mul.f32 	%f883, %f974, %f800;
	fma.rn.f32 	%f884, %f973, %f1058, %f883;
	mul.f32 	%f885, %f974, %f801;
	fma.rn.f32 	%f886, %f973, %f1059, %f885;
	mul.f32 	%f887, %f974, %f802;
	fma.rn.f32 	%f888, %f973, %f1060, %f887;
	mul.f32 	%f889, %f974, %f803;
	fma.rn.f32 	%f890, %f973, %f1061, %f889;
	mul.f32 	%f891, %f974, %f804;
	fma.rn.f32 	%f892, %f973, %f1062, %f891;
	mul.f32 	%f893, %f974, %f805;
	fma.rn.f32 	%f894, %f973, %f1063, %f893;
	mul.f32 	%f895, %f974, %f806;
	fma.rn.f32 	%f896, %f973, %f1064, %f895;
	mul.f32 	%f897, %f974, %f807;
	fma.rn.f32 	%f898, %f973, %f1065, %f897;
	mul.f32 	%f899, %f974, %f808;
	fma.rn.f32 	%f900, %f973, %f1066, %f899;
	mul.f32 	%f901, %f974, %f809;
	fma.rn.f32 	%f902, %f973, %f1067, %f901;
	mul.f32 	%f903, %f974, %f810;
	fma.rn.f32 	%f904, %f973, %f1068, %f903;
	mul.f32 	%f905, %f974, %f811;
	fma.rn.f32 	%f906, %f973, %f1069, %f905;
	mul.f32 	%f907, %f974, %f812;
	fma.rn.f32 	%f908, %f973, %f1070, %f907;
	mul.f32 	%f909, %f974, %f813;
	fma.rn.f32 	%f910, %f973, %f1071, %f909;
	mul.f32 	%f911, %f974, %f814;
	fma.rn.f32 	%f912, %f973, %f1072, %f911;
	mul.f32 	%f913, %f974, %f815;
	fma.rn.f32 	%f914, %f973, %f1073, %f913;
	mul.f32 	%f915, %f974, %f816;
	fma.rn.f32 	%f916, %f973, %f1074, %f915;
	mul.f32 	%f917, %f974, %f817;
	fma.rn.f32 	%f918, %f973, %f1075, %f917;
	mul.f32 	%f919, %f974, %f818;
	fma.rn.f32 	%f920, %f973, %f1076, %f919;
	mul.f32 	%f921, %f974, %f819;
	fma.rn.f32 	%f922, %f973, %f1077, %f921;
	mul.f32 	%f923, %f974, %f820;
	fma.rn.f32 	%f924, %f973, %f1078, %f923;
	mul.f32 	%f925, %f974, %f821;
	fma.rn.f32 	%f926, %f973, %f1079, %f925;
	mul.f32 	%f927, %f974, %f822;
	fma.rn.f32 	%f928, %f973, %f1080, %f927;
	mul.f32 	%f929, %f974, %f823;
	fma.rn.f32 	%f930, %f973, %f1081, %f929;
	mul.f32 	%f931, %f974, %f824;
	fma.rn.f32 	%f932, %f973, %f1082, %f931;
	mul.f32 	%f933, %f974, %f825;
	fma.rn.f32 	%f934, %f973, %f1083, %f933;
	mul.f32 	%f935, %f974, %f826;
	fma.rn.f32 	%f936, %f973, %f1084, %f935;
	mul.f32 	%f937, %f974, %f827;
	fma.rn.f32 	%f938, %f973, %f1085, %f937;
	mul.f32 	%f939, %f974, %f828;
	fma.rn.f32 	%f940, %f973, %f1086, %f939;
	mul.f32 	%f941, %f974, %f829;
	fma.rn.f32 	%f942, %f973, %f1087, %f941;
	mul.f32 	%f943, %f974, %f830;
	fma.rn.f32 	%f944, %f973, %f1088, %f943;
	mul.f32 	%f945, %f974, %f831;
	fma.rn.f32 	%f946, %f973, %f1089, %f945;
	mul.f32 	%f947, %f974, %f832;
	fma.rn.f32 	%f948, %f973, %f1090, %f947;
	mul.f32 	%f949, %f974, %f833;
	fma.rn.f32 	%f950, %f973, %f1091, %f949;
	mul.f32 	%f951, %f974, %f834;
	fma.rn.f32 	%f952, %f973, %f1092, %f951;
	mul.f32 	%f953, %f974, %f835;
	fma.rn.f32 	%f954, %f973, %f1093, %f953;
	mul.f32 	%f955, %f974, %f836;
	fma.rn.f32 	%f956, %f973, %f1094, %f955;
	mul.f32 	%f957, %f974, %f837;
	fma.rn.f32 	%f958, %f973, %f1095, %f957;
	mul.f32 	%f959, %f974, %f838;
	fma.rn.f32 	%f960, %f973, %f1096, %f959;
	mul.f32 	%f961, %f974, %f839;
	fma.rn.f32 	%f962, %f973, %f1097, %f961;
	mul.f32 	%f963, %f974, %f840;
	fma.rn.f32 	%f964, %f973, %f1098, %f963;
	mul.f32 	%f965, %f974, %f841;
	fma.rn.f32 	%f966, %f973, %f1099, %f965;
	mul.f32 	%f967, %f974, %f842;
	fma.rn.f32 	%f968, %f973, %f1100, %f967;
	mul.f32 	%f969, %f974, %f843;
	fma.rn.f32 	%f970, %f973, %f1101, %f969;
	mul.f32 	%f971, %f974, %f844;
	fma.rn.f32 	%f972, %f973, %f1102, %f971;
	st.global.v4.f32 	[%rd24], {%f846, %f848, %f850, %f852};
	st.global.v4.f32 	[%rd24+16], {%f854, %f856, %f858, %f860};
	st.global.v4.f32 	[%rd26], {%f862, %f864, %f866, %f868};
	st.global.v4.f32 	[%rd26+16], {%f870, %f872, %f874, %f876};
	st.global.v4.f32 	[%rd27], {%f878, %f880, %f882, %f884};
	st.global.v4.f32 	[%rd27+16], {%f886, %f888, %f890, %f892};
	st.global.v4.f32 	[%rd28], {%f894, %f896, %f898, %f900};
	st.global.v4.f32 	[%rd28+16], {%f902, %f904, %f906, %f908};
	st.global.v4.f32 	[%rd29], {%f910, %f912, %f914, %f916};
	st.global.v4.f32 	[%rd29+16], {%f918, %f920, %f922, %f924};
	st.global.v4.f32 	[%rd30], {%f926, %f928, %f930, %f932};
	st.global.v4.f32 	[%rd30+16], {%f934, %f936, %f938, %f940};
	st.global.v4.f32 	[%rd31], {%f942, %f944, %f946, %f948};
	st.global.v4.f32 	[%rd31+16], {%f950, %f952, %f954, %f956};
	st.global.v4.f32 	[%rd32], {%f958, %f960, %f962, %f964};
	st.global.v4.f32 	[%rd32+16], {%f966, %f968, %f970, %f972};
	ret;

}


// ===== COMPILED SASS (sm_100) =====

	.target	sm_100

	.elftype	@"ET_EXEC"


//--------------------- .note.nv.tkinfo           --------------------------
	.section	.note.nv.tkinfo,"",@"SHT_NOTE"
	.sectionflags	@"SHF_NOTE_NV_TKINFO"
	.tkinfo
        /*0018*/ 	.word	0x00000002
        /*0030*/ 	.string	""
        /*0030*/ 	.string	"ptxas"
        /*0030*/ 	.string	"Cuda compilation tools, release 13.0, V13.0.88"
        /*0030*/ 	.string	"Build cuda_13.0.r13.0/compiler.36424714_0"
        /*0030*/ 	.string	"-arch sm_100 -m 64 "



//--------------------- .note.nv.cuinfo           --------------------------
	.section	.note.nv.cuinfo,"",@"SHT_NOTE"
	.sectionflags	@"SHF_NOTE_NV_CUINFO"
        /*0018*/ 	.short	0x0002
        /*001a*/ 	.short	0x0064
        /*001c*/ 	.short	0x0082
	.zero		2


//--------------------- .nv.info                  --------------------------
	.section	.nv.info,"",@"SHT_CUDA_INFO"
	.align	4


	//----- nvinfo : EIATTR_REGCOUNT
	.align		4
        /*0000*/ 	.byte	0x04, 0x2f
        /*0002*/ 	.short	(.L_1 - .L_0)
	.align		4
.L_0:
        /*0004*/ 	.word	index@(_Z20gemm10_8x8_warp_tileiiifPfS_fS_)
        /*0008*/ 	.word	0x0000007c


	//----- nvinfo : EIATTR_FRAME_SIZE
	.align		4
.L_1:
        /*000c*/ 	.byte	0x04, 0x11
        /*000e*/ 	.short	(.L_3 - .L_2)
	.align		4
.L_2:
        /*0010*/ 	.word	index@(_Z20gemm10_8x8_warp_tileiiifPfS_fS_)
        /*0014*/ 	.word	0x00000000


	//----- nvinfo : EIATTR_MIN_STACK_SIZE
	.align		4
.L_3:
        /*0018*/ 	.byte	0x04, 0x12
        /*001a*/ 	.short	(.L_5 - .L_4)
	.align		4
.L_4:
        /*001c*/ 	.word	index@(_Z20gemm10_8x8_warp_tileiiifPfS_fS_)
        /*0020*/ 	.word	0x00000000
.L_5:


//--------------------- .nv.compat                --------------------------
	.section	.nv.compat,"",@"SHT_CUDA_COMPAT_INFO"
	.align	4
        /*0000*/ 	.byte	0x02, 0x09, 0x00, 0x00, 0x02, 0x02, 0x01, 0x00, 0x02, 0x05, 0x05, 0x00, 0x03, 0x07, 0x01, 0x01
        /*0010*/ 	.byte	0x02, 0x03, 0x00, 0x00, 0x02, 0x06, 0x01, 0x00, 0x04, 0x0b, 0x08, 0x00, 0x09, 0x00, 0x00, 0x00
        /*0020*/ 	.byte	0x00, 0x00, 0x00, 0x00


//--------------------- .nv.info._Z20gemm10_8x8_warp_tileiiifPfS_fS_ --------------------------
	.section	.nv.info._Z20gemm10_8x8_warp_tileiiifPfS_fS_,"",@"SHT_CUDA_INFO"
	.sectionflags	@""
	.align	4


	//----- nvinfo : EIATTR_CUDA_API_VERSION
	.align		4
        /*0000*/ 	.byte	0x04, 0x37
        /*0002*/ 	.short	(.L_7 - .L_6)
.L_6:
        /*0004*/ 	.word	0x00000082


	//----- nvinfo : EIATTR_KPARAM_INFO
	.align		4
.L_7:
        /*0008*/ 	.byte	0x04, 0x17
        /*000a*/ 	.short	(.L_9 - .L_8)
.L_8:
        /*000c*/ 	.word	0x00000000
        /*0010*/ 	.short	0x0007
        /*0012*/ 	.short	0x0028
        /*0014*/ 	.byte	0x00, 0xf5, 0x21, 0x00


	//----- nvinfo : EIATTR_KPARAM_INFO
	.align		4
.L_9:
        /*0018*/ 	.byte	0x04, 0x17
        /*001a*/ 	.short	(.L_11 - .L_10)
.L_10:
        /*001c*/ 	.word	0x00000000
        /*0020*/ 	.short	0x0006
        /*0022*/ 	.short	0x0020
        /*0024*/ 	.byte	0x00, 0xf0, 0x11, 0x00


	//----- nvinfo : EIATTR_KPARAM_INFO
	.align		4
.L_11:
        /*0028*/ 	.byte	0x04, 0x17
        /*002a*/ 	.short	(.L_13 - .L_12)
.L_12:
        /*002c*/ 	.word	0x00000000
        /*0030*/ 	.short	0x0005
        /*0032*/ 	.short	0x0018
        /*0034*/ 	.byte	0x00, 0xf5, 0x21, 0x00


	//----- nvinfo : EIATTR_KPARAM_INFO
	.align		4
.L_13:
        /*0038*/ 	.byte	0x04, 0x17
        /*003a*/ 	.short	(.L_15 - .L_14)
.L_14:
        /*003c*/ 	.word	0x00000000
        /*0040*/ 	.short	0x0004
        /*0042*/ 	.short	0x0010
        /*0044*/ 	.byte	0x00, 0xf5, 0x21, 0x00


	//----- nvinfo : EIATTR_KPARAM_INFO
	.align		4
.L_15:
        /*0048*/ 	.byte	0x04, 0x17
        /*004a*/ 	.short	(.L_17 - .L_16)
.L_16:
        /*004c*/ 	.word	0x00000000
        /*0050*/ 	.short	0x0003
        /*0052*/ 	.short	0x000c
        /*0054*/ 	.byte	0x00, 0xf0, 0x11, 0x00


	//----- nvinfo : EIATTR_KPARAM_INFO
	.align		4
.L_17:
        /*0058*/ 	.byte	0x04, 0x17
        /*005a*/ 	.short	(.L_19 - .L_18)
.L_18:
        /*005c*/ 	.word	0x00000000
        /*0060*/ 	.short	0x0002
        /*0062*/ 	.short	0x0008
        /*0064*/ 	.byte	0x00, 0xf0, 0x11, 0x00


	//----- nvinfo : EIATTR_KPARAM_INFO
	.align		4
.L_19:
        /*0068*/ 	.byte	0x04, 0x17
        /*006a*/ 	.short	(.L_21 - .L_20)
.L_20:
        /*006c*/ 	.word	0x00000000
        /*0070*/ 	.short	0x0001
        /*0072*/ 	.short	0x0004
        /*0074*/ 	.byte	0x00, 0xf0, 0x11, 0x00


	//----- nvinfo : EIATTR_KPARAM_INFO
	.align		4
.L_21:
        /*0078*/ 	.byte	0x04, 0x17
        /*007a*/ 	.short	(.L_23 - .L_22)
.L_22:
        /*007c*/ 	.word	0x00000000
        /*0080*/ 	.short	0x0000
        /*0082*/ 	.short	0x0000
        /*0084*/ 	.byte	0x00, 0xf0, 0x11, 0x00


	//----- nvinfo : EIATTR_SPARSE_MMA_MASK
	.align		4
.L_23:
        /*0088*/ 	.byte	0x03, 0x50
        /*008a*/ 	.short	0x0000


	//----- nvinfo : EIATTR_MAXREG_COUNT
	.align		4
        /*008c*/ 	.byte	0x03, 0x1b
        /*008e*/ 	.short	0x00ff


	//----- nvinfo : EIATTR_NUM_BARRIERS
	.align		4
        /*0090*/ 	.byte	0x02, 0x4c
        /*0092*/ 	.byte	0x01
	.zero		1


	//----- nvinfo : EIATTR_MERCURY_ISA_VERSION
	.align		4
        /*0094*/ 	.byte	0x03, 0x5f
        /*0096*/ 	.short	0x0101


	//----- nvinfo : EIATTR_VRC_CTA_INIT_COUNT
	.align		4
        /*0098*/ 	.byte	0x02, 0x4a
	.zero		1
	.zero		1


	//----- nvinfo : EIATTR_EXIT_INSTR_OFFSETS
	.align		4
        /*009c*/ 	.byte	0x04, 0x1c
        /*009e*/ 	.short	(.L_25 - .L_24)


	//   ....[0]....
.L_24:
        /*00a0*/ 	.word	0x00003570


	//----- nvinfo : EIATTR_MAX_THREADS
	.align		4
.L_25:
        /*00a4*/ 	.byte	0x04, 0x05
        /*00a6*/ 	.short	(.L_27 - .L_26)
.L_26:
        /*00a8*/ 	.word	0x00000100
        /*00ac*/ 	.word	0x00000001
        /*00b0*/ 	.word	0x00000001


	//----- nvinfo : EIATTR_CBANK_PARAM_SIZE
	.align		4
.L_27:
        /*00b4*/ 	.byte	0x03, 0x19
        /*00b6*/ 	.short	0x0030


	//----- nvinfo : EIATTR_PARAM_CBANK
	.align		4
        /*00b8*/ 	.byte	0x04, 0x0a
        /*00ba*/ 	.short	(.L_29 - .L_28)
	.align		4
.L_28:
        /*00bc*/ 	.word	index@(.nv.constant0._Z20gemm10_8x8_warp_tileiiifPfS_fS_)
        /*00c0*/ 	.short	0x0380
        /*00c2*/ 	.short	0x0030


	//----- nvinfo : EIATTR_SW_WAR
	.align		4
.L_29:
        /*00c4*/ 	.byte	0x04, 0x36
        /*00c6*/ 	.short	(.L_31 - .L_30)
.L_30:
        /*00c8*/ 	.word	0x00000008
.L_31:


//--------------------- .nv.callgraph             --------------------------
	.section	.nv.callgraph,"",@"SHT_CUDA_CALLGRAPH"
	.align	4
	.sectionentsize	8
	.align		4
        /*0000*/ 	.word	0x00000000
	.align		4
        /*0004*/ 	.word	0xffffffff
	.align		4
        /*0008*/ 	.word	0x00000000
	.align		4
        /*000c*/ 	.word	0xfffffffe
	.align		4
        /*0010*/ 	.word	0x00000000
	.align		4
        /*0014*/ 	.word	0xfffffffd
	.align		4
        /*0018*/ 	.word	0x00000000
	.align		4
        /*001c*/ 	.word	0xfffffffc


//--------------------- .text._Z20gemm10_8x8_warp_tileiiifPfS_fS_ --------------------------
	.section	.text._Z20gemm10_8x8_warp_tileiiifPfS_fS_,"ax",@progbits
	.align	128
        .global         _Z20gemm10_8x8_warp_tileiiifPfS_fS_
        .type           _Z20gemm10_8x8_warp_tileiiifPfS_fS_,@function
        .size           _Z20gemm10_8x8_warp_tileiiifPfS_fS_,(.L_x_3 - _Z20gemm10_8x8_warp_tileiiifPfS_fS_)
        .other          _Z20gemm10_8x8_warp_tileiiifPfS_fS_,@"STO_CUDA_ENTRY STV_DEFAULT"
_Z20gemm10_8x8_warp_tileiiifPfS_fS_:
.text._Z20gemm10_8x8_warp_tileiiifPfS_fS_:
[----:B------:R-:W-:Y:S01]  /*0000*/  LDC R1, c[0x0][0x37c] ;  /* 0x0000df00ff017b82 */ /* 0x000fe20000000800 */
[----:B------:R-:W0:Y:S07]  /*0010*/  S2R R67, SR_TID.X ;  /* 0x0000000000437919 */ /* 0x000e2e0000002100 */
[----:B------:R-:W1:Y:S01]  /*0020*/  LDC R48, c[0x0][0x388] ;  /* 0x0000e200ff307b82 */ /* 0x000e620000000800 */
[----:B------:R-:W2:Y:S01]  /*0030*/  LDCU.64 UR8, c[0x0][0x358] ;  /* 0x00006b00ff0877ac */ /* 0x000ea20008000a00 */
[----:B------:R-:W-:Y:S01]  /*0040*/  HFMA2 R49, -RZ, RZ, 0, 0 ;  /* 0x00000000ff317431 */ /* 0x000fe200000001ff */
[----:B------:R-:W3:Y:S01]  /*0050*/  S2R R47, SR_CTAID.X ;  /* 0x00000000002f7919 */ /* 0x000ee20000002500 */
[----:B------:R-:W-:Y:S01]  /*0060*/  HFMA2 R66, -RZ, RZ, 0, 0 ;  /* 0x00000000ff427431 */ /* 0x000fe200000001ff */
[----:B------:R-:W-:-:S02]  /*0070*/  CS2R R42, SRZ ;  /* 0x00000000002a7805 */ /* 0x000fc4000001ff00 */
[----:B------:R-:W-:Y:S02]  /*0080*/  CS2R R40, SRZ ;  /* 0x0000000000287805 */ /* 0x000fe4000001ff00 */
[----:B------:R-:W-:Y:S01]  /*0090*/  CS2R R50, SRZ ;  /* 0x0000000000327805 */ /* 0x000fe2000001ff00 */
[----:B------:R-:W4:Y:S01]  /*00a0*/  LDC R64, c[0x0][0x380] ;  /* 0x0000e000ff407b82 */ /* 0x000f220000000800 */
[----:B------:R-:W-:Y:S02]  /*00b0*/  CS2R R68, SRZ ;  /* 0x0000000000447805 */ /* 0x000fe4000001ff00 */
[----:B------:R-:W-:Y:S02]  /*00c0*/  MOV R65, RZ ;  /* 0x000000ff00417202 */ /* 0x000fe40000000f00 */
[----:B------:R-:W-:Y:S02]  /*00d0*/  CS2R R62, SRZ ;  /* 0x00000000003e7805 */ /* 0x000fe4000001ff00 */
[----:B------:R-:W-:-:S02]  /*00e0*/  CS2R R56, SRZ ;  /* 0x0000000000387805 */ /* 0x000fc4000001ff00 */
[----:B------:R-:W-:Y:S02]  /*00f0*/  CS2R R58, SRZ ;  /* 0x00000000003a7805 */ /* 0x000fe4000001ff00 */
[----:B------:R-:W-:Y:S02]  /*0100*/  CS2R R52, SRZ ;  /* 0x0000000000347805 */ /* 0x000fe4000001ff00 */
[----:B------:R-:W-:Y:S01]  /*0110*/  CS2R R54, SRZ ;  /* 0x0000000000367805 */ /* 0x000fe2000001ff00 */
[----:B------:R-:W0:Y:S01]  /*0120*/  S2UR UR7, SR_CTAID.Y ;  /* 0x00000000000779c3 */ /* 0x000e220000002600 */
[----:B------:R-:W-:Y:S02]  /*0130*/  CS2R R60, SRZ ;  /* 0x00000000003c7805 */ /* 0x000fe4000001ff00 */
[----:B------:R-:W-:Y:S02]  /*0140*/  CS2R R104, SRZ ;  /* 0x0000000000687805 */ /* 0x000fe4000001ff00 */
[----:B------:R-:W-:-:S02]  /*0150*/  CS2R R102, SRZ ;  /* 0x0000000000667805 */ /* 0x000fc4000001ff00 */
[----:B------:R-:W-:Y:S02]  /*0160*/  CS2R R100, SRZ ;  /* 0x0000000000647805 */ /* 0x000fe4000001ff00 */
[----:B------:R-:W-:Y:S02]  /*0170*/  CS2R R98, SRZ ;  /* 0x0000000000627805 */ /* 0x000fe4000001ff00 */
[----:B------:R-:W-:Y:S02]  /*0180*/  CS2R R96, SRZ ;  /* 0x0000000000607805 */ /* 0x000fe4000001ff00 */
[----:B------:R-:W-:Y:S02]  /*0190*/  CS2R R94, SRZ ;  /* 0x00000000005e7805 */ /* 0x000fe4000001ff00 */
[----:B-1----:R-:W-:Y:S02]  /*01a0*/  ISETP.GE.AND P0, PT, R48, 0x1, PT ;  /* 0x000000013000780c */ /* 0x002fe40003f06270 */
[----:B------:R-:W-:-:S02]  /*01b0*/  CS2R R92, SRZ ;  /* 0x00000000005c7805 */ /* 0x000fc4000001ff00 */
[----:B------:R-:W-:Y:S02]  /*01c0*/  CS2R R90, SRZ ;  /* 0x00000000005a7805 */ /* 0x000fe4000001ff00 */
[----:B------:R-:W-:Y:S02]  /*01d0*/  CS2R R88, SRZ ;  /* 0x0000000000587805 */ /* 0x000fe4000001ff00 */
[----:B------:R-:W-:Y:S02]  /*01e0*/  CS2R R86, SRZ ;  /* 0x0000000000567805 */ /* 0x000fe4000001ff00 */
[----:B------:R-:W-:Y:S02]  /*01f0*/  CS2R R84, SRZ ;  /* 0x0000000000547805 */ /* 0x000fe4000001ff00 */
[----:B------:R-:W-:Y:S02]  /*0200*/  CS2R R82, SRZ ;  /* 0x0000000000527805 */ /* 0x000fe4000001ff00 */
[----:B0-----:R-:W-:-:S02]  /*0210*/  SHF.L.U32 R0, R67, 0x3, RZ ;  /* 0x0000000343007819 */ /* 0x001fc400000006ff */
[----:B------:R-:W-:Y:S02]  /*0220*/  CS2R R80, SRZ ;  /* 0x0000000000507805 */ /* 0x000fe4000001ff00 */
[----:B------:R-:W-:Y:S02]  /*0230*/  SHF.L.U32 R3, R67, 0x1, RZ ;  /* 0x0000000143037819 */ /* 0x000fe400000006ff */
[----:B------:R-:W-:Y:S02]  /*0240*/  CS2R R14, SRZ ;  /* 0x00000000000e7805 */ /* 0x000fe4000001ff00 */
[----:B------:R-:W-:Y:S02]  /*0250*/  SHF.R.U32.HI R17, RZ, 0x1, R67 ;  /* 0x00000001ff117819 */ /* 0x000fe40000011643 */
[----:B------:R-:W-:Y:S02]  /*0260*/  CS2R R12, SRZ ;  /* 0x00000000000c7805 */ /* 0x000fe4000001ff00 */
[----:B------:R-:W-:-:S02]  /*0270*/  LOP3.LUT R76, R0, 0x18, RZ, 0xc0, !PT ;  /* 0x00000018004c7812 */ /* 0x000fc400078ec0ff */
[----:B------:R-:W-:Y:S02]  /*0280*/  CS2R R10, SRZ ;  /* 0x00000000000a7805 */ /* 0x000fe4000001ff00 */
[----:B------:R-:W-:Y:S02]  /*0290*/  LOP3.LUT R16, R3, 0x38, RZ, 0xc0, !PT ;  /* 0x0000003803107812 */ /* 0x000fe400078ec0ff */
[----:B------:R-:W-:Y:S02]  /*02a0*/  CS2R R8, SRZ ;  /* 0x0000000000087805 */ /* 0x000fe4000001ff00 */
[----:B------:R-:W-:Y:S02]  /*02b0*/  CS2R R6, SRZ ;  /* 0x0000000000067805 */ /* 0x000fe4000001ff00 */
[----:B------:R-:W-:Y:S02]  /*02c0*/  CS2R R4, SRZ ;  /* 0x0000000000047805 */ /* 0x000fe4000001ff00 */
[----:B------:R-:W-:-:S02]  /*02d0*/  CS2R R2, SRZ ;  /* 0x0000000000027805 */ /* 0x000fc4000001ff00 */
[----:B------:R-:W-:Y:S02]  /*02e0*/  MOV R0, RZ ;  /* 0x000000ff00007202 */ /* 0x000fe40000000f00 */
[----:B------:R-:W-:Y:S02]  /*02f0*/  LOP3.LUT R76, R76, 0x60, R67, 0xf8, !PT ;  /* 0x000000604c4c7812 */ /* 0x000fe400078ef843 */
[----:B------:R-:W-:Y:S01]  /*0300*/  LOP3.LUT R75, R16, 0x40, R17, 0xf8, !PT ;  /* 0x00000040104b7812 */ /* 0x000fe200078ef811 */
[----:B--234-:R-:W-:Y:S06]  /*0310*/  @!P0 BRA `(.L_x_0) ;  /* 0x0000002400cc8947 */ /* 0x01cfec0003800000 */
[----:B------:R-:W0:Y:S01]  /*0320*/  LDC R74, c[0x0][0x380] ;  /* 0x0000e000ff4a7b82 */ /* 0x000e220000000800 */
[----:B------:R-:W-:Y:S01]  /*0330*/  SHF.L.U32 R0, R67, 0x2, RZ ;  /* 0x0000000243007819 */ /* 0x000fe200000006ff */
[----:B------:R-:W1:Y:S01]  /*0340*/  LDCU.128 UR12, c[0x0][0x390] ;  /* 0x00007200ff0c77ac */ /* 0x000e620008000c00 */
[----:B------:R-:W-:Y:S02]  /*0350*/  SHF.R.U32.HI R3, RZ, 0x5, R67 ;  /* 0x00000005ff037819 */ /* 0x000fe40000011643 */
[----:B------:R-:W-:Y:S02]  /*0360*/  CS2R R10, SRZ ;  /* 0x00000000000a7805 */ /* 0x000fe4000001ff00 */
[C---:B------:R-:W-:Y:S01]  /*0370*/  LOP3.LUT R2, R0.reuse, 0x4, RZ, 0xc0, !PT ;  /* 0x0000000400027812 */ /* 0x040fe200078ec0ff */
[----:B------:R-:W-:Y:S01]  /*0380*/  USHF.L.U32 UR4, UR7, 0x7, URZ ;  /* 0x0000000707047899 */ /* 0x000fe200080006ff */
[----:B------:R-:W-:Y:S01]  /*0390*/  LOP3.LUT R0, R0, 0x7c, RZ, 0xc0, !PT ;  /* 0x0000007c00007812 */ /* 0x000fe200078ec0ff */
[----:B------:R-:W2:Y:S01]  /*03a0*/  S2UR UR6, SR_CgaCtaId ;  /* 0x00000000000679c3 */ /* 0x000ea20000008800 */
[----:B------:R-:W-:Y:S01]  /*03b0*/  SHF.L.U32 R7, R47, 0x7, RZ ;  /* 0x000000072f077819 */ /* 0x000fe200000006ff */
[C---:B------:R-:W-:Y:S01]  /*03c0*/  IMAD R2, R17.reuse, R48, R2 ;  /* 0x0000003011027224 */ /* 0x040fe200078e0202 */
[----:B------:R-:W-:Y:S01]  /*03d0*/  SHF.L.U32 R44, R17, 0x2, RZ ;  /* 0x00000002112c7819 */ /* 0x000fe200000006ff */
[----:B------:R-:W-:Y:S01]  /*03e0*/  IMAD R9, R48, UR4, RZ ;  /* 0x0000000430097c24 */ /* 0x000fe2000f8e02ff */
[----:B------:R-:W-:Y:S01]  /*03f0*/  UMOV UR4, 0x400 ;  /* 0x0000040000047882 */ /* 0x000fe20000000000 */
[----:B------:R-:W-:Y:S01]  /*0400*/  CS2R R12, SRZ ;  /* 0x00000000000c7805 */ /* 0x000fe2000001ff00 */
[----:B------:R-:W-:Y:S01]  /*0410*/  UIADD3 UR5, UPT, UPT, UR4, 0x1000, URZ ;  /* 0x0000100004057890 */ /* 0x000fe2000fffe0ff */
[----:B------:R-:W-:-:S02]  /*0420*/  CS2R R14, SRZ ;  /* 0x00000000000e7805 */ /* 0x000fc4000001ff00 */
[----:B------:R-:W-:Y:S02]  /*0430*/  CS2R R80, SRZ ;  /* 0x0000000000507805 */ /* 0x000fe4000001ff00 */
[----:B------:R-:W-:Y:S02]  /*0440*/  CS2R R82, SRZ ;  /* 0x0000000000527805 */ /* 0x000fe4000001ff00 */
[----:B------:R-:W-:Y:S02]  /*0450*/  CS2R R84, SRZ ;  /* 0x0000000000547805 */ /* 0x000fe4000001ff00 */
[----:B------:R-:W-:Y:S02]  /*0460*/  CS2R R86, SRZ ;  /* 0x0000000000567805 */ /* 0x000fe4000001ff00 */
[----:B------:R-:W-:Y:S02]  /*0470*/  CS2R R88, SRZ ;  /* 0x0000000000587805 */ /* 0x000fe4000001ff00 */
[----:B------:R-:W-:-:S02]  /*0480*/  CS2R R90, SRZ ;  /* 0x00000000005a7805 */ /* 0x000fc4000001ff00 */
[----:B------:R-:W-:Y:S01]  /*0490*/  CS2R R92, SRZ ;  /* 0x00000000005c7805 */ /* 0x000fe2000001ff00 */
[----:B0-----:R-:W-:Y:S01]  /*04a0*/  IMAD R0, R3, R74, R0 ;  /* 0x0000004a03007224 */ /* 0x001fe200078e0200 */
[----:B------:R-:W-:Y:S01]  /*04b0*/  CS2R R94, SRZ ;  /* 0x00000000005e7805 */ /* 0x000fe2000001ff00 */
[----:B------:R-:W-:Y:S01]  /*04c0*/  IMAD.WIDE.U32 R2, R2, 0x4, RZ ;  /* 0x0000000402027825 */ /* 0x000fe200078e00ff */
[----:B------:R-:W-:Y:S02]  /*04d0*/  CS2R R96, SRZ ;  /* 0x0000000000607805 */ /* 0x000fe4000001ff00 */
[----:B------:R-:W-:Y:S02]  /*04e0*/  CS2R R98, SRZ ;  /* 0x0000000000627805 */ /* 0x000fe4000001ff00 */
[----:B------:R-:W-:Y:S01]  /*04f0*/  CS2R R100, SRZ ;  /* 0x0000000000647805 */ /* 0x000fe2000001ff00 */
[----:B------:R-:W-:Y:S01]  /*0500*/  IMAD.WIDE R4, R0, 0x4, RZ ;  /* 0x0000000400047825 */ /* 0x000fe200078e02ff */
[----:B------:R-:W-:Y:S01]  /*0510*/  MOV R0, RZ ;  /* 0x000000ff00007202 */ /* 0x000fe20000000f00 */
[----:B--2---:R-:W-:Y:S01]  /*0520*/  ULEA UR5, UR6, UR5, 0x18 ;  /* 0x0000000506057291 */ /* 0x004fe2000f8ec0ff */
[----:B------:R-:W-:Y:S01]  /*0530*/  CS2R R102, SRZ ;  /* 0x0000000000667805 */ /* 0x000fe2000001ff00 */
[----:B------:R-:W-:Y:S01]  /*0540*/  IMAD.WIDE R2, R9, 0x4, R2 ;  /* 0x0000000409027825 */ /* 0x000fe200078e0202 */
[----:B------:R-:W-:Y:S01]  /*0550*/  ULEA UR4, UR6, UR4, 0x18 ;  /* 0x0000000406047291 */ /* 0x000fe2000f8ec0ff */
[----:B------:R-:W-:-:S02]  /*0560*/  CS2R R8, SRZ ;  /* 0x0000000000087805 */ /* 0x000fc4000001ff00 */
[----:B------:R-:W-:Y:S01]  /*0570*/  CS2R R104, SRZ ;  /* 0x0000000000687805 */ /* 0x000fe2000001ff00 */
[----:B------:R-:W-:Y:S01]  /*0580*/  IMAD.WIDE R4, R7, 0x4, R4 ;  /* 0x0000000407047825 */ /* 0x000fe200078e0204 */
[----:B------:R-:W-:Y:S02]  /*0590*/  SHF.L.U32 R7, R67, 0xb, RZ ;  /* 0x0000000b43077819 */ /* 0x000fe400000006ff */
[----:B------:R-:W-:Y:S02]  /*05a0*/  CS2R R68, SRZ ;  /* 0x0000000000447805 */ /* 0x000fe4000001ff00 */
[----:B-1----:R-:W-:Y:S02]  /*05b0*/  IADD3 R46, P0, PT, R2, UR14, RZ ;  /* 0x0000000e022e7c10 */ /* 0x002fe4000ff1e0ff */
[----:B------:R-:W-:Y:S02]  /*05c0*/  CS2R R60, SRZ ;  /* 0x00000000003c7805 */ /* 0x000fe4000001ff00 */
[----:B------:R-:W-:-:S02]  /*05d0*/  IADD3 R78, P1, PT, R4, UR12, RZ ;  /* 0x0000000c044e7c10 */ /* 0x000fc4000ff3e0ff */
[----:B------:R-:W-:Y:S02]  /*05e0*/  CS2R R54, SRZ ;  /* 0x0000000000367805 */ /* 0x000fe4000001ff00 */
[----:B------:R-:W-:Y:S02]  /*05f0*/  LOP3.LUT R44, R44, 0x800, R7, 0xf8, !PT ;  /* 0x000008002c2c7812 */ /* 0x000fe400078ef807 */
[----:B------:R-:W-:Y:S02]  /*0600*/  CS2R R6, SRZ ;  /* 0x0000000000067805 */ /* 0x000fe4000001ff00 */
[----:B------:R-:W-:Y:S02]  /*0610*/  IADD3.X R45, PT, PT, R3, UR15, RZ, P0, !PT ;  /* 0x0000000f032d7c10 */ /* 0x000fe400087fe4ff */
[----:B------:R-:W-:Y:S02]  /*0620*/  CS2R R2, SRZ ;  /* 0x0000000000027805 */ /* 0x000fe4000001ff00 */
[----:B------:R-:W-:-:S02]  /*0630*/  IADD3.X R79, PT, PT, R5, UR13, RZ, P1, !PT ;  /* 0x0000000d054f7c10 */ /* 0x000fc40008ffe4ff */
[----:B------:R-:W-:Y:S02]  /*0640*/  CS2R R4, SRZ ;  /* 0x0000000000047805 */ /* 0x000fe4000001ff00 */
[----:B------:R-:W-:Y:S02]  /*0650*/  MOV R66, RZ ;  /* 0x000000ff00427202 */ /* 0x000fe40000000f00 */
[----:B------:R-:W-:Y:S02]  /*0660*/  CS2R R52, SRZ ;  /* 0x0000000000347805 */ /* 0x000fe4000001ff00 */
[----:B------:R-:W-:Y:S02]  /*0670*/  CS2R R58, SRZ ;  /* 0x00000000003a7805 */ /* 0x000fe4000001ff00 */
[----:B------:R-:W-:Y:S02]  /*0680*/  CS2R R56, SRZ ;  /* 0x0000000000387805 */ /* 0x000fe4000001ff00 */
[----:B------:R-:W-:-:S02]  /*0690*/  CS2R R62, SRZ ;  /* 0x00000000003e7805 */ /* 0x000fc4000001ff00 */
[----:B------:R-:W-:Y:S02]  /*06a0*/  MOV R65, RZ ;  /* 0x000000ff00417202 */ /* 0x000fe40000000f00 */
[----:B------:R-:W-:Y:S02]  /*06b0*/  CS2R R50, SRZ ;  /* 0x0000000000327805 */ /* 0x000fe4000001ff00 */
[----:B------:R-:W-:Y:S02]  /*06c0*/  CS2R R40, SRZ ;  /* 0x0000000000287805 */ /* 0x000fe4000001ff00 */
[----:B------:R-:W-:Y:S02]  /*06d0*/  CS2R R42, SRZ ;  /* 0x00000000002a7805 */ /* 0x000fe4000001ff00 */
[----:B------:R-:W-:Y:S02]  /*06e0*/  MOV R49, RZ ;  /* 0x000000ff00317202 */ /* 0x000fe40000000f00 */
[----:B------:R-:W-:-:S02]  /*06f0*/  SHF.L.U32 R74, R74, 0x3, RZ ;  /* 0x000000034a4a7819 */ /* 0x000fc400000006ff */
[----:B------:R-:W-:Y:S02]  /*0700*/  LEA R73, R75, UR5, 0x2 ;  /* 0x000000054b497c11 */ /* 0x000fe4000f8e10ff */
[----:B------:R-:W-:Y:S02]  /*0710*/  LEA R67, R67, UR4, 0x4 ;  /* 0x0000000443437c11 */ /* 0x000fe4000f8e20ff */
[----:B------:R-:W-:Y:S01]  /*0720*/  LEA R72, R76, UR4, 0x2 ;  /* 0x000000044c487c11 */ /* 0x000fe2000f8e10ff */
[----:B------:R-:W-:-:S06]  /*0730*/  UMOV UR4, URZ ;  /* 0x000000ff00047c82 */ /* 0x000fcc0008000000 */
.L_x_1:
[----:B------:R-:W-:Y:S01]  /*0740*/  MOV R28, R46 ;  /* 0x0000002e001c7202 */ /* 0x000fe20000000f00 */
[----:B------:R-:W2:Y:S01]  /*0750*/  LDG.E.128 R32, desc[UR8][R78.64] ;  /* 0x000000084e207981 */ /* 0x000ea2000c1e1d00 */
[----:B------:R-:W-:-:S05]  /*0760*/  MOV R29, R45 ;  /* 0x0000002d001d7202 */ /* 0x000fca0000000f00 */
[----:B------:R-:W3:Y:S04]  /*0770*/  LDG.E.128 R36, desc[UR8][R28.64] ;  /* 0x000000081c247981 */ /* 0x000ee8000c1e1d00 */
[----:B--2---:R-:W-:Y:S04]  /*0780*/  STS.128 [R67], R32 ;  /* 0x0000002043007388 */ /* 0x004fe80000000c00 */
[----:B---3--:R-:W-:Y:S04]  /*0790*/  STS [R44+UR5], R36 ;  /* 0x000000242c007988 */ /* 0x008fe80008000805 */
[----:B------:R-:W-:Y:S04]  /*07a0*/  STS [R44+UR5+0x200], R37 ;  /* 0x000200252c007988 */ /* 0x000fe80008000805 */
[----:B------:R-:W-:Y:S04]  /*07b0*/  STS [R44+UR5+0x400], R38 ;  /* 0x000400262c007988 */ /* 0x000fe80008000805 */
[----:B------:R-:W-:Y:S01]  /*07c0*/  STS [R44+UR5+0x600], R39 ;  /* 0x000600272c007988 */ /* 0x000fe20008000805 */
[----:B------:R-:W-:Y:S06]  /*07d0*/  BAR.SYNC.DEFER_BLOCKING 0x0 ;  /* 0x0000000000007b1d */ /* 0x000fec0000010000 */
[----:B------:R-:W-:Y:S04]  /*07e0*/  LDS.128 R16, [R72] ;  /* 0x0000000048107984 */ /* 0x000fe80000000c00 */
[----:B------:R-:W0:Y:S04]  /*07f0*/  LDS.128 R20, [R73] ;  /* 0x0000000049147984 */ /* 0x000e280000000c00 */
[----:B------:R-:W1:Y:S04]  /*0800*/  LDS.128 R24, [R72+0x10] ;  /* 0x0000100048187984 */ /* 0x000e680000000c00 */
[----:B------:R-:W2:Y:S04]  /*0810*/  LDS.128 R28, [R73+0x10] ;  /* 0x00001000491c7984 */ /* 0x000ea80000000c00 */
[----:B------:R-:W-:Y:S04]  /*0820*/  LDS.128 R32, [R72+0x200] ;  /* 0x0002000048207984 */ /* 0x000fe80000000c00 */
[----:B------:R-:W3:Y:S01]  /*0830*/  LDS.128 R36, [R73+0x200] ;  /* 0x0002000049247984 */ /* 0x000ee20000000c00 */
[-C--:B0-----:R-:W-:Y:S01]  /*0840*/  FFMA R49, R16, R20.reuse, R49 ;  /* 0x0000001410317223 */ /* 0x081fe20000000031 */
[-C--:B------:R-:W-:Y:S01]  /*0850*/  FFMA R70, R17, R20.reuse, R42 ;  /* 0x0000001411467223 */ /* 0x080fe2000000002a */
[-C--:B------:R-:W-:Y:S01]  /*0860*/  FFMA R71, R18, R20.reuse, R43 ;  /* 0x0000001412477223 */ /* 0x080fe2000000002b */
[-C--:B------:R-:W-:Y:S01]  /*0870*/  FFMA R106, R19, R20.reuse, R40 ;  /* 0x00000014136a7223 */ /* 0x080fe20000000028 */
[-C--:B-1----:R-:W-:Y:S01]  /*0880*/  FFMA R77, R24, R20.reuse, R41 ;  /* 0x00000014184d7223 */ /* 0x082fe20000000029 */
[-C--:B------:R-:W-:Y:S01]  /*0890*/  FFMA R50, R25, R20.reuse, R50 ;  /* 0x0000001419327223 */ /* 0x080fe20000000032 */
[----:B------:R-:W-:Y:S01]  /*08a0*/  FFMA R51, R26, R20, R51 ;  /* 0x000000141a337223 */ /* 0x000fe20000000033 */
[-C--:B------:R-:W-:Y:S01]  /*08b0*/  FFMA R53, R16, R22.reuse, R53 ;  /* 0x0000001610357223 */ /* 0x080fe20000000035 */
[-C--:B------:R-:W-:Y:S01]  /*08c0*/  FFMA R54, R17, R22.reuse, R54 ;  /* 0x0000001611367223 */ /* 0x080fe20000000036 */
[-C--:B------:R-:W-:Y:S01]  /*08d0*/  FFMA R55, R18, R22.reuse, R55 ;  /* 0x0000001612377223 */ /* 0x080fe20000000037 */
[-C--:B------:R-:W-:Y:S01]  /*08e0*/  FFMA R60, R19, R22.reuse, R60 ;  /* 0x00000016133c7223 */ /* 0x080fe2000000003c */
[-C--:B------:R-:W-:Y:S01]  /*08f0*/  FFMA R61, R24, R22.reuse, R61 ;  /* 0x00000016183d7223 */ /* 0x080fe2000000003d */
[-C--:B------:R-:W-:Y:S01]  /*0900*/  FFMA R66, R25, R22.reuse, R66 ;  /* 0x0000001619427223 */ /* 0x080fe20000000042 */
[----:B------:R-:W-:Y:S01]  /*0910*/  FFMA R69, R26, R22, R69 ;  /* 0x000000161a457223 */ /* 0x000fe20000000045 */
[-C--:B--2---:R-:W-:Y:S01]  /*0920*/  FFMA R97, R16, R28.reuse, R97 ;  /* 0x0000001c10617223 */ /* 0x084fe20000000061 */
[-C--:B------:R-:W-:Y:S01]  /*0930*/  FFMA R94, R17, R28.reuse, R94 ;  /* 0x0000001c115e7223 */ /* 0x080fe2000000005e */
[-C--:B------:R-:W-:Y:S01]  /*0940*/  FFMA R95, R18, R28.reuse, R95 ;  /* 0x0000001c125f7223 */ /* 0x080fe2000000005f */
[-C--:B------:R-:W-:Y:S01]  /*0950*/  FFMA R92, R19, R28.reuse, R92 ;  /* 0x0000001c135c7223 */ /* 0x080fe2000000005c */
[-C--:B------:R-:W-:Y:S01]  /*0960*/  FFMA R93, R24, R28.reuse, R93 ;  /* 0x0000001c185d7223 */ /* 0x080fe2000000005d */
[-C--:B------:R-:W-:Y:S01]  /*0970*/  FFMA R90, R25, R28.reuse, R90 ;  /* 0x0000001c195a7223 */ /* 0x080fe2000000005a */
[----:B------:R-:W-:Y:S01]  /*0980*/  FFMA R91, R26, R28, R91 ;  /* 0x0000001c1a5b7223 */ /* 0x000fe2000000005b */
[----:B------:R-:W-:Y:S01]  /*0990*/  FFMA R20, R27, R20, R68 ;  /* 0x000000141b147223 */ /* 0x000fe20000000044 */
[-C--:B------:R-:W-:Y:S01]  /*09a0*/  FFMA R65, R16, R21.reuse, R65 ;  /* 0x0000001510417223 */ /* 0x080fe20000000041 */
[-C--:B------:R-:W-:Y:S01]  /*09b0*/  FFMA R62, R17, R21.reuse, R62 ;  /* 0x00000015113e7223 */ /* 0x080fe2000000003e */
[-C--:B------:R-:W-:Y:S01]  /*09c0*/  FFMA R63, R18, R21.reuse, R63 ;  /* 0x00000015123f7223 */ /* 0x080fe2000000003f */
[-C--:B------:R-:W-:Y:S01]  /*09d0*/  FFMA R56, R19, R21.reuse, R56 ;  /* 0x0000001513387223 */ /* 0x080fe20000000038 */
[-C--:B------:R-:W-:Y:S01]  /*09e0*/  FFMA R57, R24, R21.reuse, R57 ;  /* 0x0000001518397223 */ /* 0x080fe20000000039 */
[-C--:B------:R-:W-:Y:S01]  /*09f0*/  FFMA R58, R25, R21.reuse, R58 ;  /* 0x00000015193a7223 */ /* 0x080fe2000000003a */
[-C--:B------:R-:W-:Y:S01]  /*0a00*/  FFMA R59, R26, R21.reuse, R59 ;  /* 0x000000151a3b7223 */ /* 0x080fe2000000003b */
[C---:B------:R-:W-:Y:S01]  /*0a10*/  FFMA R52, R27.reuse, R21, R52 ;  /* 0x000000151b347223 */ /* 0x040fe20000000034 */
        /* <DEDUP_REMOVED lines=25> */
[----:B------:R-:W0:Y:S01]  /*0bb0*/  LDS.128 R40, [R72+0x210] ;  /* 0x0002100048287984 */ /* 0x000e220000000c00 */
[----:B------:R-:W-:Y:S01]  /*0bc0*/  FFMA R30, R27, R30, R8 ;  /* 0x0000001e1b1e7223 */ /* 0x000fe20000000008 */
[----:B------:R-:W-:-:S02]  /*0bd0*/  FFMA R107, R16, R31, R9 ;  /* 0x0000001f106b7223 */ /* 0x000fc40000000009 */
[----:B------:R-:W1:Y:S01]  /*0be0*/  LDS.128 R8, [R73+0x210] ;  /* 0x0002100049087984 */ /* 0x000e620000000c00 */
[-C--:B---3--:R-:W-:Y:S01]  /*0bf0*/  FFMA R49, R32, R36.reuse, R49 ;  /* 0x0000002420317223 */ /* 0x088fe20000000031 */
[-C--:B------:R-:W-:Y:S01]  /*0c00*/  FFMA R70, R33, R36.reuse, R70 ;  /* 0x0000002421467223 */ /* 0x080fe20000000046 */
[-C--:B------:R-:W-:Y:S01]  /*0c10*/  FFMA R71, R34, R36.reuse, R71 ;  /* 0x0000002422477223 */ /* 0x080fe20000000047 */
[----:B------:R-:W-:Y:S01]  /*0c20*/  FFMA R106, R35, R36, R106 ;  /* 0x00000024236a7223 */ /* 0x000fe2000000006a */
[-C--:B------:R-:W-:Y:S01]  /*0c30*/  FFMA R65, R32, R37.reuse, R65 ;  /* 0x0000002520417223 */ /* 0x080fe20000000041 */
        /* <DEDUP_REMOVED lines=15> */
[----:B------:R-:W-:Y:S04]  /*0d30*/  LDS.128 R12, [R73+0x400] ;  /* 0x00040000490c7984 */ /* 0x000fe80000000c00 */
[----:B------:R-:W2:Y:S01]  /*0d40*/  LDS.128 R4, [R72+0x400] ;  /* 0x0004000048047984 */ /* 0x000ea20000000c00 */
[-C--:B------:R-:W-:Y:S01]  /*0d50*/  FFMA R2, R25, R31.reuse, R2 ;  /* 0x0000001f19027223 */ /* 0x080fe20000000002 */
[-C--:B------:R-:W-:Y:S01]  /*0d60*/  FFMA R3, R26, R31.reuse, R3 ;  /* 0x0000001f1a037223 */ /* 0x080fe20000000003 */
[----:B------:R-:W-:Y:S01]  /*0d70*/  FFMA R0, R27, R31, R0 ;  /* 0x0000001f1b007223 */ /* 0x000fe20000000000 */
[----:B------:R-:W-:Y:S04]  /*0d80*/  LDS.128 R16, [R72+0x410] ;  /* 0x0004100048107984 */ /* 0x000fe80000000c00 */
[----:B------:R-:W-:Y:S01]  /*0d90*/  LDS.128 R24, [R73+0x600] ;  /* 0x0006000049187984 */ /* 0x000fe20000000c00 */
[-C--:B0-----:R-:W-:Y:S01]  /*0da0*/  FFMA R77, R40, R36.reuse, R77 ;  /* 0x00000024284d7223 */ /* 0x081fe2000000004d */
[CC--:B------:R-:W-:Y:S01]  /*0db0*/  FFMA R50, R41.reuse, R36.reuse, R50 ;  /* 0x0000002429327223 */ /* 0x0c0fe20000000032 */
[----:B------:R-:W-:Y:S01]  /*0dc0*/  FFMA R51, R42, R36, R51 ;  /* 0x000000242a337223 */ /* 0x000fe20000000033 */
[-C--:B------:R-:W-:Y:S01]  /*0dd0*/  FFMA R57, R40, R37.reuse, R57 ;  /* 0x0000002528397223 */ /* 0x080fe20000000039 */
[-C--:B------:R-:W-:Y:S01]  /*0de0*/  FFMA R58, R41, R37.reuse, R58 ;  /* 0x00000025293a7223 */ /* 0x080fe2000000003a */
[-C--:B------:R-:W-:Y:S01]  /*0df0*/  FFMA R59, R42, R37.reuse, R59 ;  /* 0x000000252a3b7223 */ /* 0x080fe2000000003b */
[----:B------:R-:W-:Y:S01]  /*0e00*/  FFMA R52, R43, R37, R52 ;  /* 0x000000252b347223 */ /* 0x000fe20000000034 */
[-C--:B------:R-:W-:Y:S01]  /*0e10*/  FFMA R61, R40, R38.reuse, R61 ;  /* 0x00000026283d7223 */ /* 0x080fe2000000003d */
[CC--:B------:R-:W-:Y:S01]  /*0e20*/  FFMA R66, R41.reuse, R38.reuse, R66 ;  /* 0x0000002629427223 */ /* 0x0c0fe20000000042 */
[----:B------:R-:W-:Y:S01]  /*0e30*/  FFMA R69, R42, R38, R69 ;  /* 0x000000262a457223 */ /* 0x000fe20000000045 */
[-C--:B------:R-:W-:Y:S01]  /*0e40*/  FFMA R101, R40, R39.reuse, R101 ;  /* 0x0000002728657223 */ /* 0x080fe20000000065 */
[-C--:B------:R-:W-:Y:S01]  /*0e50*/  FFMA R98, R41, R39.reuse, R98 ;  /* 0x0000002729627223 */ /* 0x080fe20000000062 */
[-C--:B------:R-:W-:Y:S01]  /*0e60*/  FFMA R99, R42, R39.reuse, R99 ;  /* 0x000000272a637223 */ /* 0x080fe20000000063 */
[C---:B------:R-:W-:Y:S01]  /*0e70*/  FFMA R96, R43.reuse, R39, R96 ;  /* 0x000000272b607223 */ /* 0x040fe20000000060 */
[C---:B------:R-:W-:Y:S01]  /*0e80*/  FFMA R36, R43.reuse, R36, R20 ;  /* 0x000000242b247223 */ /* 0x040fe20000000014 */
[----:B------:R-:W-:Y:S01]  /*0e90*/  FFMA R38, R43, R38, R22 ;  /* 0x000000262b267223 */ /* 0x000fe20000000016 */
[-C--:B-1----:R-:W-:Y:S01]  /*0ea0*/  FFMA R37, R34, R10.reuse, R21 ;  /* 0x0000000a22257223 */ /* 0x082fe20000000015 */
[----:B------:R-:W-:-:S02]  /*0eb0*/  FFMA R39, R40, R10, R23 ;  /* 0x0000000a28277223 */ /* 0x000fc40000000017 */
[----:B------:R-:W0:Y:S01]  /*0ec0*/  LDS.128 R20, [R73+0x410] ;  /* 0x0004100049147984 */ /* 0x000e220000000c00 */
        /* <DEDUP_REMOVED lines=8> */
[CC--:B------:R-:W-:Y:S01]  /*0f50*/  FFMA R81, R32.reuse, R10.reuse, R81 ;  /* 0x0000000a20517223 */ /* 0x0c0fe20000000051 */
        /* <DEDUP_REMOVED lines=12> */
[CC--:B------:R-:W-:Y:S01]  /*1020*/  FFMA R83, R42.reuse, R9.reuse, R83 ;  /* 0x000000092a537223 */ /* 0x0c0fe20000000053 */
[----:B------:R-:W-:Y:S01]  /*1030*/  FFMA R80, R43, R9, R80 ;  /* 0x000000092b507223 */ /* 0x000fe20000000050 */
[-C--:B------:R-:W-:Y:S01]  /*1040*/  FFMA R104, R41, R10.reuse, R104 ;  /* 0x0000000a29687223 */ /* 0x080fe20000000068 */
[-C--:B------:R-:W-:Y:S01]  /*1050*/  FFMA R113, R42, R10.reuse, R29 ;  /* 0x0000000a2a717223 */ /* 0x080fe2000000001d */
[----:B------:R-:W-:Y:S01]  /*1060*/  FFMA R114, R43, R10, R30 ;  /* 0x0000000a2b727223 */ /* 0x000fe2000000001e */
[-C--:B------:R-:W-:Y:S01]  /*1070*/  FFMA R111, R40, R11.reuse, R111 ;  /* 0x0000000b286f7223 */ /* 0x080fe2000000006f */
[-C--:B------:R-:W-:Y:S01]  /*1080*/  FFMA R2, R41, R11.reuse, R2 ;  /* 0x0000000b29027223 */ /* 0x080fe20000000002 */
[-C--:B------:R-:W-:Y:S01]  /*1090*/  FFMA R3, R42, R11.reuse, R3 ;  /* 0x0000000b2a037223 */ /* 0x080fe20000000003 */
[----:B------:R-:W-:Y:S01]  /*10a0*/  FFMA R0, R43, R11, R0 ;  /* 0x0000000b2b007223 */ /* 0x000fe20000000000 */
[-C--:B--2---:R-:W-:Y:S01]  /*10b0*/  FFMA R49, R4, R12.reuse, R49 ;  /* 0x0000000c04317223 */ /* 0x084fe20000000031 */
        /* <DEDUP_REMOVED lines=15> */
[-C--:B0-----:R-:W-:Y:S01]  /*11b0*/  FFMA R97, R4, R20.reuse, R97 ;  /* 0x0000001404617223 */ /* 0x081fe20000000061 */
        /* <DEDUP_REMOVED lines=15> */
[----:B------:R-:W0:Y:S04]  /*12b0*/  LDS.128 R8, [R72+0x600] ;  /* 0x0006000048087984 */ /* 0x000e280000000c00 */
[----:B------:R-:W1:Y:S01]  /*12c0*/  LDS.128 R4, [R73+0x610] ;  /* 0x0006100049047984 */ /* 0x000e620000000c00 */
        /* <DEDUP_REMOVED lines=32> */
[----:B------:R-:W2:Y:S01]  /*14d0*/  LDS.128 R28, [R72+0x610] ;  /* 0x00061000481c7984 */ /* 0x000ea20000000c00 */
        /* <DEDUP_REMOVED lines=16> */
[-C--:B-1----:R-:W-:Y:S01]  /*15e0*/  FFMA R97, R8, R4.reuse, R97 ;  /* 0x0000000408617223 */ /* 0x082fe20000000061 */
        /* <DEDUP_REMOVED lines=15> */
[----:B------:R-:W-:Y:S04]  /*16e0*/  LDS.128 R12, [R72+0x800] ;  /* 0x00080000480c7984 */ /* 0x000fe80000000c00 */
[----:B------:R-:W0:Y:S04]  /*16f0*/  LDS.128 R16, [R73+0x800] ;  /* 0x0008000049107984 */ /* 0x000e280000000c00 */
[----:B------:R-:W1:Y:S04]  /*1700*/  LDS.128 R8, [R73+0x810] ;  /* 0x0008100049087984 */ /* 0x000e680000000c00 */
[----:B------:R-:W3:Y:S01]  /*1710*/  LDS.128 R20, [R72+0x810] ;  /* 0x0008100048147984 */ /* 0x000ee20000000c00 */
        /* <DEDUP_REMOVED lines=67> */
[----:B------:R-:W2:Y:S01]  /*1b50*/  LDS.128 R12, [R73+0xa10] ;  /* 0x000a1000490c7984 */ /* 0x000ea20000000c00 */
        /* <DEDUP_REMOVED lines=33> */
[----:B------:R-:W-:Y:S04]  /*1d70*/  LDS.128 R8, [R72+0xc00] ;  /* 0x000c000048087984 */ /* 0x000fe80000000c00 */
[----:B------:R-:W3:Y:S01]  /*1d80*/  LDS.128 R20, [R73+0xc00] ;  /* 0x000c000049147984 */ /* 0x000ee20000000c00 */
[CC--:B0-----:R-:W-:Y:S01]  /*1d90*/  FFMA R70, R5.reuse, R24.reuse, R70 ;  /* 0x0000001805467223 */ /* 0x0c1fe20000000046 */
[----:B------:R-:W-:Y:S01]  /*1da0*/  FFMA R71, R6, R24, R71 ;  /* 0x0000001806477223 */ /* 0x000fe20000000047 */
[----:B-1----:R-:W-:Y:S01]  /*1db0*/  FFMA R69, R30, R26, R69 ;  /* 0x0000001a1e457223 */ /* 0x002fe20000000045 */
[-C--:B--2---:R-:W-:Y:S01]  /*1dc0*/  FFMA R97, R4, R12.reuse, R97 ;  /* 0x0000000c04617223 */ /* 0x084fe20000000061 */
[-C--:B------:R-:W-:Y:S01]  /*1dd0*/  FFMA R94, R5, R12.reuse, R94 ;  /* 0x0000000c055e7223 */ /* 0x080fe2000000005e */
[-C--:B------:R-:W-:Y:S01]  /*1de0*/  FFMA R95, R6, R12.reuse, R95 ;  /* 0x0000000c065f7223 */ /* 0x080fe2000000005f */
[-C--:B------:R-:W-:Y:S01]  /*1df0*/  FFMA R92, R7, R12.reuse, R92 ;  /* 0x0000000c075c7223 */ /* 0x080fe2000000005c */
[-C--:B------:R-:W-:Y:S01]  /*1e00*/  FFMA R93, R28, R12.reuse, R93 ;  /* 0x0000000c1c5d7223 */ /* 0x080fe2000000005d */
[-C--:B------:R-:W-:Y:S01]  /*1e10*/  FFMA R90, R29, R12.reuse, R90 ;  /* 0x0000000c1d5a7223 */ /* 0x080fe2000000005a */
[-C--:B------:R-:W-:Y:S01]  /*1e20*/  FFMA R91, R30, R12.reuse, R91 ;  /* 0x0000000c1e5b7223 */ /* 0x080fe2000000005b */
[----:B------:R-:W-:Y:S01]  /*1e30*/  FFMA R112, R31, R12, R112 ;  /* 0x0000000c1f707223 */ /* 0x000fe20000000070 */
[CC--:B------:R-:W-:Y:S01]  /*1e40*/  FFMA R49, R4.reuse, R24.reuse, R49 ;  /* 0x0000001804317223 */ /* 0x0c0fe20000000031 */
        /* <DEDUP_REMOVED lines=40> */
[----:B------:R-:W0:Y:S01]  /*20d0*/  LDS.128 R4, [R73+0xc10] ;  /* 0x000c100049047984 */ /* 0x000e220000000c00 */
[-C--:B------:R-:W-:Y:S01]  /*20e0*/  FFMA R85, R28, R13.reuse, R85 ;  /* 0x0000000d1c557223 */ /* 0x080fe20000000055 */
[-C--:B------:R-:W-:Y:S01]  /*20f0*/  FFMA R82, R29, R13.reuse, R82 ;  /* 0x0000000d1d527223 */ /* 0x080fe20000000052 */
[-C--:B------:R-:W-:Y:S01]  /*2100*/  FFMA R83, R30, R13.reuse, R83 ;  /* 0x0000000d1e537223 */ /* 0x080fe20000000053 */
[----:B------:R-:W-:Y:S01]  /*2110*/  FFMA R80, R31, R13, R80 ;  /* 0x0000000d1f507223 */ /* 0x000fe20000000050 */
[-C--:B---3--:R-:W-:Y:S01]  /*2120*/  FFMA R42, R9, R20.reuse, R70 ;  /* 0x00000014092a7223 */ /* 0x088fe20000000046 */
[----:B------:R-:W-:Y:S01]  /*2130*/  FFMA R43, R10, R20, R71 ;  /* 0x000000140a2b7223 */ /* 0x000fe20000000047 */
[----:B------:R-:W-:Y:S01]  /*2140*/  FFMA R13, R34, R22, R69 ;  /* 0x00000016220d7223 */ /* 0x000fe20000000045 */
        /* <DEDUP_REMOVED lines=21> */
[----:B------:R-:W-:Y:S01]  /*22a0*/  LDS.128 R24, [R72+0xe00] ;  /* 0x000e000048187984 */ /* 0x000fe20000000c00 */
[-C--:B------:R-:W-:Y:S01]  /*22b0*/  FFMA R105, R8, R23.reuse, R105 ;  /* 0x0000001708697223 */ /* 0x080fe20000000069 */
[-C--:B------:R-:W-:Y:S01]  /*22c0*/  FFMA R102, R9, R23.reuse, R102 ;  /* 0x0000001709667223 */ /* 0x080fe20000000066 */
[-C--:B------:R-:W-:Y:S01]  /*22d0*/  FFMA R103, R10, R23.reuse, R103 ;  /* 0x000000170a677223 */ /* 0x080fe20000000067 */
[----:B------:R-:W1:Y:S01]  /*22e0*/  LDS.128 R68, [R73+0xe00] ;  /* 0x000e000049447984 */ /* 0x000e620000000c00 */
[-C--:B------:R-:W-:Y:S01]  /*22f0*/  FFMA R100, R11, R23.reuse, R100 ;  /* 0x000000170b647223 */ /* 0x080fe20000000064 */
[-C--:B------:R-:W-:Y:S01]  /*2300*/  FFMA R101, R32, R23.reuse, R101 ;  /* 0x0000001720657223 */ /* 0x080fe20000000065 */
[-C--:B------:R-:W-:Y:S01]  /*2310*/  FFMA R98, R33, R23.reuse, R98 ;  /* 0x0000001721627223 */ /* 0x080fe20000000062 */
[----:B------:R-:W2:Y:S01]  /*2320*/  LDS.128 R16, [R72+0xe10] ;  /* 0x000e100048107984 */ /* 0x000ea20000000c00 */
[-C--:B------:R-:W-:Y:S01]  /*2330*/  FFMA R99, R34, R23.reuse, R99 ;  /* 0x0000001722637223 */ /* 0x080fe20000000063 */
[----:B------:R-:W-:-:S02]  /*2340*/  FFMA R96, R35, R23, R96 ;  /* 0x0000001723607223 */ /* 0x000fc40000000060 */
[----:B------:R-:W3:Y:S01]  /*2350*/  LDS.128 R20, [R73+0xe10] ;  /* 0x000e100049147984 */ /* 0x000ee20000000c00 */
[----:B------:R-:W-:-:S06]  /*2360*/  UIADD3 UR4, UPT, UPT, UR4, 0x8, URZ ;  /* 0x0000000804047890 */ /* 0x000fcc000fffe0ff */
[----:B------:R-:W-:Y:S01]  /*2370*/  ISETP.LE.AND P0, PT, R48, UR4, PT ;  /* 0x0000000430007c0c */ /* 0x000fe2000bf03270 */
        /* <DEDUP_REMOVED lines=40> */
[----:B------:R-:W-:Y:S01]  /*2600*/  IADD3 R46, P1, PT, R46, 0x20, RZ ;  /* 0x000000202e2e7810 */ /* 0x000fe20007f3e0ff */
[-C--:B-1----:R-:W-:Y:S01]  /*2610*/  FFMA R65, R24, R69.reuse, R65 ;  /* 0x0000004518417223 */ /* 0x082fe20000000041 */
[-C--:B------:R-:W-:Y:S01]  /*2620*/  FFMA R62, R25, R69.reuse, R62 ;  /* 0x00000045193e7223 */ /* 0x080fe2000000003e */
[-C--:B------:R-:W-:Y:S01]  /*2630*/  FFMA R63, R26, R69.reuse, R63 ;  /* 0x000000451a3f7223 */ /* 0x080fe2000000003f */
[-C--:B------:R-:W-:Y:S01]  /*2640*/  FFMA R56, R27, R69.reuse, R56 ;  /* 0x000000451b387223 */ /* 0x080fe20000000038 */
[-C--:B--2---:R-:W-:Y:S01]  /*2650*/  FFMA R57, R16, R69.reuse, R57 ;  /* 0x0000004510397223 */ /* 0x084fe20000000039 */
        /* <DEDUP_REMOVED lines=8> */
[CC--:B------:R-:W-:Y:S01]  /*26e0*/  FFMA R50, R17.reuse, R68.reuse, R50 ;  /* 0x0000004411327223 */ /* 0x0c0fe20000000032 */
[C---:B------:R-:W-:Y:S01]  /*26f0*/  FFMA R51, R18.reuse, R68, R51 ;  /* 0x0000004412337223 */ /* 0x040fe20000000033 */
[----:B------:R-:W-:Y:S01]  /*2700*/  FFMA R69, R18, R70, R13 ;  /* 0x0000004612457223 */ /* 0x000fe2000000000d */
[----:B---3--:R-:W-:Y:S01]  /*2710*/  FFMA R10, R17, R22, R4 ;  /* 0x00000016110a7223 */ /* 0x008fe20000000004 */
[----:B------:R-:W-:-:S04]  /*2720*/  IMAD.WIDE R78, R74, 0x4, R78 ;  /* 0x000000044a4e7825 */ /* 0x000fc800078e024e */
        /* <DEDUP_REMOVED lines=47> */
[----:B------:R-:W-:Y:S01]  /*2a20*/  IADD3.X R45, PT, PT, RZ, R45, RZ, P1, !PT ;  /* 0x0000002dff2d7210 */ /* 0x000fe20000ffe4ff */
[----:B------:R-:W-:Y:S06]  /*2a30*/  BAR.SYNC.DEFER_BLOCKING 0x0 ;  /* 0x0000000000007b1d */ /* 0x000fec0000010000 */
[----:B------:R-:W-:Y:S05]  /*2a40*/  @!P0 BRA `(.L_x_1) ;  /* 0xffffffdc003c8947 */ /* 0x000fea000383ffff */
.L_x_0:
[----:B------:R-:W0:Y:S01]  /*2a50*/  LDCU.64 UR4, c[0x0][0x3a8] ;  /* 0x00007500ff0477ac */ /* 0x000e220008000a00 */
[----:B------:R-:W-:Y:S02]  /*2a60*/  IMAD R16, R64, UR7, R47 ;  /* 0x0000000740107c24 */ /* 0x000fe4000f8e022f */
[----:B------:R-:W-:-:S03]  /*2a70*/  IMAD R75, R75, R64, R76 ;  /* 0x000000404b4b7224 */ /* 0x000fc600078e024c */
[----:B------:R-:W-:Y:S02]  /*2a80*/  SHF.L.U32 R16, R16, 0x7, RZ ;  /* 0x0000000710107819 */ /* 0x000fe400000006ff */
[----:B------:R-:W-:Y:S02]  /*2a90*/  SHF.R.S32.HI R17, RZ, 0x1f, R75 ;  /* 0x0000001fff117819 */ /* 0x000fe4000001144b */
[----:B------:R-:W-:-:S04]  /*2aa0*/  IADD3 R75, P0, PT, R16, R75, RZ ;  /* 0x0000004b104b7210 */ /* 0x000fc80007f1e0ff */
[----:B------:R-:W-:Y:S02]  /*2ab0*/  LEA.HI.X.SX32 R16, R16, R17, 0x1, P0 ;  /* 0x0000001110107211 */ /* 0x000fe400000f0eff */
[C---:B0-----:R-:W-:Y:S01]  /*2ac0*/  LEA R114, P0, R75.reuse, UR4, 0x2 ;  /* 0x000000044b727c11 */ /* 0x041fe2000f8010ff */
[----:B------:R-:W0:Y:S03]  /*2ad0*/  LDCU UR4, c[0x0][0x3a0] ;  /* 0x00007400ff0477ac */ /* 0x000e260008000800 */
[----:B------:R-:W-:Y:S01]  /*2ae0*/  LEA.HI.X R115, R75, UR5, R16, 0x2, P0 ;  /* 0x000000054b737c11 */ /* 0x000fe200080f1410 */
[----:B------:R-:W1:Y:S02]  /*2af0*/  LDCU UR5, c[0x0][0x38c] ;  /* 0x00007180ff0577ac */ /* 0x000e640008000800 */
[C---:B------:R-:W-:Y:S02]  /*2b00*/  IMAD.WIDE R112, R64.reuse, 0x4, R114 ;  /* 0x0000000440707825 */ /* 0x040fe400078e0272 */
[----:B------:R-:W2:Y:S04]  /*2b10*/  LDG.E.128 R16, desc[UR8][R114.64] ;  /* 0x0000000872107981 */ /* 0x000ea8000c1e1d00 */
[----:B------:R-:W0:Y:S04]  /*2b20*/  LDG.E.128 R32, desc[UR8][R112.64] ;  /* 0x0000000870207981 */ /* 0x000e28000c1e1d00 */
[----:B------:R-:W3:Y:S01]  /*2b30*/  LDG.E.128 R20, desc[UR8][R112.64+0x10] ;  /* 0x0000100870147981 */ /* 0x000ee2000c1e1d00 */
[----:B------:R-:W-:-:S03]  /*2b40*/  IMAD.WIDE R108, R64, 0x4, R112 ;  /* 0x00000004406c7825 */ /* 0x000fc600078e0270 */
[----:B------:R-:W4:Y:S04]  /*2b50*/  LDG.E.128 R28, desc[UR8][R114.64+0x10] ;  /* 0x00001008721c7981 */ /* 0x000f28000c1e1d00 */
[----:B------:R-:W5:Y:S04]  /*2b60*/  LDG.E.128 R24, desc[UR8][R108.64] ;  /* 0x000000086c187981 */ /* 0x000f68000c1e1d00 */
[----:B------:R-:W5:Y:S01]  /*2b70*/  LDG.E.128 R76, desc[UR8][R108.64+0x10] ;  /* 0x000010086c4c7981 */ /* 0x000f62000c1e1d00 */
[----:B------:R-:W-:-:S05]  /*2b80*/  IMAD.WIDE R106, R64, 0x4, R108 ;  /* 0x00000004406a7825 */ /* 0x000fca00078e026c */
[----:B------:R-:W5:Y:S01]  /*2b90*/  LDG.E.128 R36, desc[UR8][R106.64] ;  /* 0x000000086a247981 */ /* 0x000f62000c1e1d00 */
[----:B------:R-:W-:-:S03]  /*2ba0*/  IMAD.WIDE R110, R64, 0x4, R106 ;  /* 0x00000004406e7825 */ /* 0x000fc600078e026a */
[----:B------:R-:W5:Y:S01]  /*2bb0*/  LDG.E.128 R44, desc[UR8][R106.64+0x10] ;  /* 0x000010086a2c7981 */ /* 0x000f62000c1e1d00 */
[----:B------:R-:W-:-:S04]  /*2bc0*/  IMAD.WIDE R116, R64, 0x4, R110 ;  /* 0x0000000440747825 */ /* 0x000fc800078e026e */
[----:B0-----:R-:W-:Y:S01]  /*2bd0*/  FMUL R67, R35, UR4 ;  /* 0x0000000423437c20 */ /* 0x001fe20008400000 */
[----:B---3--:R-:W-:Y:S01]  /*2be0*/  FMUL R74, R20, UR4 ;  /* 0x00000004144a7c20 */ /* 0x008fe20008400000 */
[----:B------:R-:W-:Y:S01]  /*2bf0*/  FMUL R75, R21, UR4 ;  /* 0x00000004154b7c20 */ /* 0x000fe20008400000 */
[----:B------:R-:W-:Y:S01]  /*2c00*/  FMUL R118, R22, UR4 ;  /* 0x0000000416767c20 */ /* 0x000fe20008400000 */
[----:B------:R-:W-:Y:S01]  /*2c10*/  FMUL R119, R23, UR4 ;  /* 0x0000000417777c20 */ /* 0x000fe20008400000 */
[----:B-1----:R-:W-:Y:S01]  /*2c20*/  FFMA R23, R56, UR5, R67 ;  /* 0x0000000538177c23 */ /* 0x002fe20008000043 */
[----:B--2---:R-:W-:Y:S01]  /*2c30*/  FMUL R16, R16, UR4 ;  /* 0x0000000410107c20 */ /* 0x004fe20008400000 */
[----:B------:R-:W-:Y:S01]  /*2c40*/  FFMA R56, R57, UR5, R74 ;  /* 0x0000000539387c23 */ /* 0x000fe2000800004a */
[----:B----4-:R-:W-:Y:S01]  /*2c50*/  FMUL R29, R29, UR4 ;  /* 0x000000041d1d7c20 */ /* 0x010fe20008400000 */
[----:B------:R-:W-:Y:S01]  /*2c60*/  FFMA R57, R58, UR5, R75 ;  /* 0x000000053a397c23 */ /* 0x000fe2000800004b */
[----:B------:R-:W-:Y:S01]  /*2c70*/  FMUL R17, R17, UR4 ;  /* 0x0000000411117c20 */ /* 0x000fe20008400000 */
[----:B------:R-:W-:Y:S01]  /*2c80*/  FMUL R18, R18, UR4 ;  /* 0x0000000412127c20 */ /* 0x000fe20008400000 */
[----:B------:R-:W-:Y:S01]  /*2c90*/  FMUL R19, R19, UR4 ;  /* 0x0000000413137c20 */ /* 0x000fe20008400000 */
[----:B------:R-:W-:Y:S01]  /*2ca0*/  FMUL R28, R28, UR4 ;  /* 0x000000041c1c7c20 */ /* 0x000fe20008400000 */
[----:B------:R-:W-:Y:S01]  /*2cb0*/  FMUL R30, R30, UR4 ;  /* 0x000000041e1e7c20 */ /* 0x000fe20008400000 */
[----:B------:R-:W-:Y:S01]  /*2cc0*/  FFMA R58, R59, UR5, R118 ;  /* 0x000000053b3a7c23 */ /* 0x000fe20008000076 */
[----:B------:R-:W-:Y:S01]  /*2cd0*/  FMUL R31, R31, UR4 ;  /* 0x000000041f1f7c20 */ /* 0x000fe20008400000 */
[----:B------:R-:W-:Y:S01]  /*2ce0*/  FFMA R59, R52, UR5, R119 ;  /* 0x00000005343b7c23 */ /* 0x000fe20008000077 */
[----:B------:R-:W-:Y:S01]  /*2cf0*/  FFMA R16, R49, UR5, R16 ;  /* 0x0000000531107c23 */ /* 0x000fe20008000010 */
[----:B------:R-:W-:-:S04]  /*2d00*/  IMAD.WIDE R118, R64, 0x4, R116 ;  /* 0x0000000440767825 */ /* 0x000fc800078e0274 */
[----:B------:R-:W-:Y:S01]  /*2d10*/  FFMA R49, R50, UR5, R29 ;  /* 0x0000000532317c23 */ /* 0x000fe2000800001d */
[----:B------:R-:W-:Y:S01]  /*2d20*/  FFMA R17, R42, UR5, R17 ;  /* 0x000000052a117c23 */ /* 0x000fe20008000011 */
[----:B------:R-:W-:Y:S01]  /*2d30*/  FFMA R18, R43, UR5, R18 ;  /* 0x000000052b127c23 */ /* 0x000fe20008000012 */
[----:B------:R-:W-:Y:S01]  /*2d40*/  FFMA R19, R40, UR5, R19 ;  /* 0x0000000528137c23 */ /* 0x000fe20008000013 */
[----:B------:R-:W-:Y:S01]  /*2d50*/  FFMA R48, R41, UR5, R28 ;  /* 0x0000000529307c23 */ /* 0x000fe2000800001c */
[----:B------:R-:W-:Y:S01]  /*2d60*/  FFMA R50, R51, UR5, R30 ;  /* 0x0000000533327c23 */ /* 0x000fe2000800001e */
[----:B-----5:R-:W-:Y:S01]  /*2d70*/  FMUL R24, R24, UR4 ;  /* 0x0000000418187c20 */ /* 0x020fe20008400000 */
[----:B------:R-:W-:Y:S01]  /*2d80*/  FMUL R72, R32, UR4 ;  /* 0x0000000420487c20 */ /* 0x000fe20008400000 */
[----:B------:R-:W-:Y:S01]  /*2d90*/  FMUL R71, R33, UR4 ;  /* 0x0000000421477c20 */ /* 0x000fe20008400000 */
[----:B------:R-:W-:Y:S01]  /*2da0*/  FMUL R70, R34, UR4 ;  /* 0x0000000422467c20 */ /* 0x000fe20008400000 */
[----:B------:R-:W2:Y:S01]  /*2db0*/  LDG.E.128 R40, desc[UR8][R110.64] ;  /* 0x000000086e287981 */ /* 0x000ea2000c1e1d00 */
[----:B------:R-:W-:Y:S01]  /*2dc0*/  FFMA R51, R68, UR5, R31 ;  /* 0x0000000544337c23 */ /* 0x000fe2000800001f */
[----:B------:R-:W-:Y:S01]  /*2dd0*/  FMUL R25, R25, UR4 ;  /* 0x0000000419197c20 */ /* 0x000fe20008400000 */
[----:B------:R-:W-:Y:S01]  /*2de0*/  FMUL R68, R26, UR4 ;  /* 0x000000041a447c20 */ /* 0x000fe20008400000 */
[----:B------:R-:W3:Y:S01]  /*2df0*/  LDG.E.128 R32, desc[UR8][R110.64+0x10] ;  /* 0x000010086e207981 */ /* 0x000ee2000c1e1d00 */
[----:B------:R-:W-:Y:S01]  /*2e00*/  FMUL R73, R27, UR4 ;  /* 0x000000041b497c20 */ /* 0x000fe20008400000 */
[----:B------:R-:W-:Y:S01]  /*2e10*/  FMUL R76, R76, UR4 ;  /* 0x000000044c4c7c20 */ /* 0x000fe20008400000 */
[----:B------:R-:W-:Y:S01]  /*2e20*/  FMUL R77, R77, UR4 ;  /* 0x000000044d4d7c20 */ /* 0x000fe20008400000 */
[----:B------:R-:W-:Y:S01]  /*2e30*/  FFMA R52, R53, UR5, R24 ;  /* 0x0000000535347c23 */ /* 0x000fe20008000018 */
[----:B------:R-:W-:Y:S01]  /*2e40*/  FMUL R78, R78, UR4 ;  /* 0x000000044e4e7c20 */ /* 0x000fe20008400000 */
[----:B------:R-:W-:-:S04]  /*2e50*/  IMAD.WIDE R120, R64, 0x4, R118 ;  /* 0x0000000440787825 */ /* 0x000fc800078e0276 */
[----:B------:R-:W-:Y:S01]  /*2e60*/  FFMA R53, R54, UR5, R25 ;  /* 0x0000000536357c23 */ /* 0x000fe20008000019 */
[----:B------:R-:W-:Y:S01]  /*2e70*/  FFMA R54, R55, UR5, R68 ;  /* 0x0000000537367c23 */ /* 0x000fe20008000044 */
[----:B------:R-:W4:Y:S01]  /*2e80*/  LDG.E.128 R28, desc[UR8][R116.64] ;  /* 0x00000008741c7981 */ /* 0x000f22000c1e1d00 */
[----:B------:R-:W-:Y:S01]  /*2e90*/  FFMA R20, R65, UR5, R72 ;  /* 0x0000000541147c23 */ /* 0x000fe20008000048 */
[----:B------:R-:W-:Y:S01]  /*2ea0*/  FFMA R21, R62, UR5, R71 ;  /* 0x000000053e157c23 */ /* 0x000fe20008000047 */
[----:B------:R-:W-:Y:S01]  /*2eb0*/  FFMA R22, R63, UR5, R70 ;  /* 0x000000053f167c23 */ /* 0x000fe20008000046 */
[----:B------:R-:W5:Y:S01]  /*2ec0*/  LDG.E.128 R24, desc[UR8][R116.64+0x10] ;  /* 0x0000100874187981 */ /* 0x000f62000c1e1d00 */
[----:B------:R-:W-:Y:S01]  /*2ed0*/  FFMA R55, R60, UR5, R73 ;  /* 0x000000053c377c23 */ /* 0x000fe20008000049 */
[----:B------:R-:W-:Y:S01]  /*2ee0*/  FFMA R76, R61, UR5, R76 ;  /* 0x000000053d4c7c23 */ /* 0x000fe2000800004c */
[----:B------:R-:W-:Y:S01]  /*2ef0*/  FFMA R77, R66, UR5, R77 ;  /* 0x00000005424d7c23 */ /* 0x000fe2000800004d */
[----:B------:R-:W5:Y:S01]  /*2f00*/  LDG.E.128 R60, desc[UR8][R118.64] ;  /* 0x00000008763c7981 */ /* 0x000f62000c1e1d00 */
[----:B------:R-:W-:-:S03]  /*2f10*/  FFMA R78, R69, UR5, R78 ;  /* 0x00000005454e7c23 */ /* 0x000fc6000800004e */
[----:B------:R-:W5:Y:S04]  /*2f20*/  LDG.E.128 R64, desc[UR8][R118.64+0x10] ;  /* 0x0000100876407981 */ /* 0x000f68000c1e1d00 */
[----:B------:R-:W5:Y:S04]  /*2f30*/  LDG.E.128 R68, desc[UR8][R120.64] ;  /* 0x0000000878447981 */ /* 0x000f68000c1e1d00 */
[----:B------:R-:W5:Y:S01]  /*2f40*/  LDG.E.128 R72, desc[UR8][R120.64+0x10] ;  /* 0x0000100878487981 */ /* 0x000f62000c1e1d00 */
[----:B------:R-:W-:Y:S01]  /*2f50*/  FMUL R79, R79, UR4 ;  /* 0x000000044f4f7c20 */ /* 0x000fe20008400000 */
        /* <DEDUP_REMOVED lines=8> */
[----:B------:R0:W-:Y:S01]  /*2fe0*/  STG.E.128 desc[UR8][R114.64], R16 ;  /* 0x0000001072007986 */ /* 0x0001e2000c101d08 */
[----:B------:R-:W-:-:S03]  /*2ff0*/  FFMA R79, R104, UR5, R79 ;  /* 0x00000005684f7c23 */ /* 0x000fc6000800004f */
[----:B------:R-:W-:Y:S04]  /*3000*/  STG.E.128 desc[UR8][R114.64+0x10], R48 ;  /* 0x0000103072007986 */ /* 0x000fe8000c101d08 */
[----:B------:R1:W-:Y:S04]  /*3010*/  STG.E.128 desc[UR8][R112.64], R20 ;  /* 0x0000001470007986 */ /* 0x0003e8000c101d08 */
[----:B------:R-:W-:Y:S01]  /*3020*/  STG.E.128 desc[UR8][R112.64+0x10], R56 ;  /* 0x0000103870007986 */ /* 0x000fe2000c101d08 */
[----:B0-----:R-:W-:Y:S01]  /*3030*/  FFMA R16, R105, UR5, R36 ;  /* 0x0000000569107c23 */ /* 0x001fe20008000024 */
[----:B------:R-:W-:Y:S01]  /*3040*/  FFMA R17, R102, UR5, R37 ;  /* 0x0000000566117c23 */ /* 0x000fe20008000025 */
[----:B------:R-:W-:Y:S01]  /*3050*/  FFMA R18, R103, UR5, R38 ;  /* 0x0000000567127c23 */ /* 0x000fe20008000026 */
[----:B------:R-:W-:Y:S01]  /*3060*/  FFMA R19, R100, UR5, R39 ;  /* 0x0000000564137c23 */ /* 0x000fe20008000027 */
[----:B------:R-:W-:Y:S01]  /*3070*/  STG.E.128 desc[UR8][R108.64], R52 ;  /* 0x000000346c007986 */ /* 0x000fe2000c101d08 */
[----:B-1----:R-:W-:Y:S01]  /*3080*/  FFMA R20, R101, UR5, R44 ;  /* 0x0000000565147c23 */ /* 0x002fe2000800002c */
[----:B------:R-:W-:Y:S01]  /*3090*/  FFMA R21, R98, UR5, R45 ;  /* 0x0000000562157c23 */ /* 0x000fe2000800002d */
[----:B------:R-:W-:Y:S01]  /*30a0*/  FFMA R22, R99, UR5, R46 ;  /* 0x0000000563167c23 */ /* 0x000fe2000800002e */
[----:B------:R-:W-:Y:S01]  /*30b0*/  FFMA R23, R96, UR5, R47 ;  /* 0x0000000560177c23 */ /* 0x000fe2000800002f */
[----:B------:R-:W-:Y:S04]  /*30c0*/  STG.E.128 desc[UR8][R108.64+0x10], R76 ;  /* 0x0000104c6c007986 */ /* 0x000fe8000c101d08 */
[----:B------:R0:W-:Y:S04]  /*30d0*/  STG.E.128 desc[UR8][R106.64], R16 ;  /* 0x000000106a007986 */ /* 0x0001e8000c101d08 */
[----:B------:R1:W-:Y:S01]  /*30e0*/  STG.E.128 desc[UR8][R106.64+0x10], R20 ;  /* 0x000010146a007986 */ /* 0x0003e2000c101d08 */
[----:B--2---:R-:W-:Y:S01]  /*30f0*/  FMUL R40, R40, UR4 ;  /* 0x0000000428287c20 */ /* 0x004fe20008400000 */
[----:B------:R-:W-:Y:S01]  /*3100*/  FMUL R41, R41, UR4 ;  /* 0x0000000429297c20 */ /* 0x000fe20008400000 */
[----:B------:R-:W-:Y:S01]  /*3110*/  FMUL R42, R42, UR4 ;  /* 0x000000042a2a7c20 */ /* 0x000fe20008400000 */
[----:B------:R-:W-:Y:S01]  /*3120*/  FMUL R43, R43, UR4 ;  /* 0x000000042b2b7c20 */ /* 0x000fe20008400000 */
[----:B---3--:R-:W-:Y:S01]  /*3130*/  FMUL R32, R32, UR4 ;  /* 0x0000000420207c20 */ /* 0x008fe20008400000 */
[----:B------:R-:W-:Y:S01]  /*3140*/  FMUL R33, R33, UR4 ;  /* 0x0000000421217c20 */ /* 0x000fe20008400000 */
[----:B------:R-:W-:Y:S01]  /*3150*/  FMUL R34, R34, UR4 ;  /* 0x0000000422227c20 */ /* 0x000fe20008400000 */
[----:B------:R-:W-:Y:S01]  /*3160*/  FMUL R35, R35, UR4 ;  /* 0x0000000423237c20 */ /* 0x000fe20008400000 */
[----:B0-----:R-:W-:Y:S01]  /*3170*/  FFMA R16, R97, UR5, R40 ;  /* 0x0000000561107c23 */ /* 0x001fe20008000028 */
[----:B------:R-:W-:Y:S01]  /*3180*/  FFMA R17, R94, UR5, R41 ;  /* 0x000000055e117c23 */ /* 0x000fe20008000029 */
[----:B------:R-:W-:Y:S01]  /*3190*/  FFMA R18, R95, UR5, R42 ;  /* 0x000000055f127c23 */ /* 0x000fe2000800002a */
[----:B------:R-:W-:Y:S01]  /*31a0*/  FFMA R19, R92, UR5, R43 ;  /* 0x000000055c137c23 */ /* 0x000fe2000800002b */
[----:B-1----:R-:W-:Y:S01]  /*31b0*/  FFMA R20, R93, UR5, R32 ;  /* 0x000000055d147c23 */ /* 0x002fe20008000020 */
[----:B------:R-:W-:Y:S01]  /*31c0*/  FFMA R21, R90, UR5, R33 ;  /* 0x000000055a157c23 */ /* 0x000fe20008000021 */
[----:B------:R-:W-:Y:S01]  /*31d0*/  FFMA R22, R91, UR5, R34 ;  /* 0x000000055b167c23 */ /* 0x000fe20008000022 */
[----:B------:R-:W-:Y:S01]  /*31e0*/  FFMA R23, R88, UR5, R35 ;  /* 0x0000000558177c23 */ /* 0x000fe20008000023 */
[----:B----4-:R-:W-:Y:S01]  /*31f0*/  FMUL R28, R28, UR4 ;  /* 0x000000041c1c7c20 */ /* 0x010fe20008400000 */
[----:B------:R-:W-:Y:S01]  /*3200*/  FMUL R29, R29, UR4 ;  /* 0x000000041d1d7c20 */ /* 0x000fe20008400000 */
[----:B------:R-:W-:Y:S01]  /*3210*/  FMUL R30, R30, UR4 ;  /* 0x000000041e1e7c20 */ /* 0x000fe20008400000 */
[----:B------:R-:W-:Y:S01]  /*3220*/  FMUL R31, R31, UR4 ;  /* 0x000000041f1f7c20 */ /* 0x000fe20008400000 */
[----:B-----5:R-:W-:Y:S01]  /*3230*/  FMUL R24, R24, UR4 ;  /* 0x0000000418187c20 */ /* 0x020fe20008400000 */
        /* <DEDUP_REMOVED lines=20> */
[----:B------:R-:W-:Y:S01]  /*3380*/  FFMA R28, R89, UR5, R28 ;  /* 0x00000005591c7c23 */ /* 0x000fe2000800001c */
[----:B------:R-:W-:Y:S01]  /*3390*/  FFMA R29, R86, UR5, R29 ;  /* 0x00000005561d7c23 */ /* 0x000fe2000800001d */
[----:B------:R-:W-:Y:S01]  /*33a0*/  FFMA R30, R87, UR5, R30 ;  /* 0x00000005571e7c23 */ /* 0x000fe2000800001e */
[----:B------:R-:W-:Y:S01]  /*33b0*/  FFMA R31, R84, UR5, R31 ;  /* 0x00000005541f7c23 */ /* 0x000fe2000800001f */
[----:B------:R1:W-:Y:S01]  /*33c0*/  STG.E.128 desc[UR8][R110.64+0x10], R20 ;  /* 0x000010146e007986 */ /* 0x0003e2000c101d08 */
[----:B------:R-:W-:Y:S01]  /*33d0*/  FFMA R64, R13, UR5, R64 ;  /* 0x000000050d407c23 */ /* 0x000fe20008000040 */
        /* <DEDUP_REMOVED lines=10> */
[----:B0-----:R-:W-:Y:S01]  /*3480*/  FFMA R16, R85, UR5, R24 ;  /* 0x0000000555107c23 */ /* 0x001fe20008000018 */
[----:B------:R-:W-:Y:S01]  /*3490*/  FFMA R17, R82, UR5, R25 ;  /* 0x0000000552117c23 */ /* 0x000fe20008000019 */
[----:B------:R-:W-:Y:S01]  /*34a0*/  FFMA R18, R83, UR5, R26 ;  /* 0x0000000553127c23 */ /* 0x000fe2000800001a */
[----:B------:R-:W-:Y:S01]  /*34b0*/  FFMA R19, R80, UR5, R27 ;  /* 0x0000000550137c23 */ /* 0x000fe2000800001b */
[----:B------:R-:W-:Y:S01]  /*34c0*/  FFMA R75, R0, UR5, R75 ;  /* 0x00000005004b7c23 */ /* 0x000fe2000800004b */
[----:B-1----:R-:W-:Y:S01]  /*34d0*/  FFMA R20, R81, UR5, R60 ;  /* 0x0000000551147c23 */ /* 0x002fe2000800003c */
[----:B------:R-:W-:Y:S01]  /*34e0*/  FFMA R21, R14, UR5, R61 ;  /* 0x000000050e157c23 */ /* 0x000fe2000800003d */
[----:B------:R-:W-:Y:S01]  /*34f0*/  FFMA R22, R15, UR5, R62 ;  /* 0x000000050f167c23 */ /* 0x000fe2000800003e */
[----:B------:R-:W-:Y:S01]  /*3500*/  FFMA R23, R12, UR5, R63 ;  /* 0x000000050c177c23 */ /* 0x000fe2000800003f */
[----:B------:R-:W-:Y:S04]  /*3510*/  STG.E.128 desc[UR8][R116.64], R28 ;  /* 0x0000001c74007986 */ /* 0x000fe8000c101d08 */
[----:B------:R-:W-:Y:S04]  /*3520*/  STG.E.128 desc[UR8][R116.64+0x10], R16 ;  /* 0x0000101074007986 */ /* 0x000fe8000c101d08 */
[----:B------:R-:W-:Y:S04]  /*3530*/  STG.E.128 desc[UR8][R118.64], R20 ;  /* 0x0000001476007986 */ /* 0x000fe8000c101d08 */
[----:B------:R-:W-:Y:S04]  /*3540*/  STG.E.128 desc[UR8][R118.64+0x10], R64 ;  /* 0x0000104076007986 */ /* 0x000fe8000c101d08 */
[----:B------:R-:W-:Y:S04]  /*3550*/  STG.E.128 desc[UR8][R120.64], R68 ;  /* 0x0000004478007986 */ /* 0x000fe8000c101d08 */
[----:B------:R-:W-:Y:S01]  /*3560*/  STG.E.128 desc[UR8][R120.64+0x10], R72 ;  /* 0x0000104878007986 */ /* 0x000fe2000c101d08 */
[----:B------:R-:W-:Y:S05]  /*3570*/  EXIT ;  /* 0x000000000000794d */ /* 0x000fea0003800000 */
.L_x_2:
[----:B------:R-:W-:-:S00]  /*3580*/  BRA `(.L_x_2) ;  /* 0xfffffffc00fc7947 */ /* 0x000fc0000383ffff */
[----:B------:R-:W-:-:S00]  /*3590*/  NOP ;  /* 0x0000000000007918 */ /* 0x000fc00000000000 */
        /* <DEDUP_REMOVED lines=14> */
.L_x_3:


//--------------------- .nv.shared._Z20gemm10_8x8_warp_tileiiifPfS_fS_ --------------------------
	.section	.nv.shared._Z20gemm10_8x8_warp_tileiiifPfS_fS_,"aw",@nobits
	.sectionflags	@""
	.align	4
.nv.shared._Z20gemm10_8x8_warp_tileiiifPfS_fS_:
	.zero		9216


//--------------------- .nv.shared.reserved.0     --------------------------
	.section	.nv.shared.reserved.0,"aw",@nobits
	.weak		__nv_reservedSMEM_offset_0_alias
	.size		__nv_reservedSMEM_offset_0_alias, 0, 64
	.other		__nv_reservedSMEM_offset_0_alias,@"STO_CUDA_RESERVED_SHARED STV_DEFAULT"
__nv_reservedSMEM_offset_0_alias:
	.zero		0
	.zero		64


//--------------------- .nv.constant0._Z20gemm10_8x8_warp_tileiiifPfS_fS_ --------------------------
	.section	.nv.constant0._Z20gemm10_8x8_warp_tileiiifPfS_fS_,"a",@progbits
	.sectionflags	@""
	.align	4
.nv.constant0._Z20gemm10_8x8_warp_tileiiifPfS_fS_:
	.zero		944


//--------------------- SYMBOLS --------------------------

	.type		.nv.reservedSmem.offset0,@object
	.size		.nv.reservedSmem.offset0,0x4
	.type		.nv.reservedSmem.cap,@object
	.size		.nv.reservedSmem.cap,0x4
